//
// Generated by NVIDIA NVVM Compiler
//
// Compiler Build ID: CL-36424714
// Cuda compilation tools, release 13.0, V13.0.88
// Based on NVVM 20.0.0
//

.version 9.0
.target sm_100
.address_size 64

	// .globl	_Z30flash_attention_minimal_kernelPK6__halfS1_S1_PS_fiii
// _ZZ30flash_attention_minimal_kernelPK6__halfS1_S1_PS_fiiiE5Q_row has been demoted
// _ZZ30flash_attention_minimal_kernelPK6__halfS1_S1_PS_fiiiE7O_accum has been demoted
// _ZZ30flash_attention_minimal_kernelPK6__halfS1_S1_PS_fiiiE6S_tile has been demoted

.visible .entry _Z30flash_attention_minimal_kernelPK6__halfS1_S1_PS_fiii(
	.param .u64 .ptr .align 1 _Z30flash_attention_minimal_kernelPK6__halfS1_S1_PS_fiii_param_0,
	.param .u64 .ptr .align 1 _Z30flash_attention_minimal_kernelPK6__halfS1_S1_PS_fiii_param_1,
	.param .u64 .ptr .align 1 _Z30flash_attention_minimal_kernelPK6__halfS1_S1_PS_fiii_param_2,
	.param .u64 .ptr .align 1 _Z30flash_attention_minimal_kernelPK6__halfS1_S1_PS_fiii_param_3,
	.param .f32 _Z30flash_attention_minimal_kernelPK6__halfS1_S1_PS_fiii_param_4,
	.param .u32 _Z30flash_attention_minimal_kernelPK6__halfS1_S1_PS_fiii_param_5,
	.param .u32 _Z30flash_attention_minimal_kernelPK6__halfS1_S1_PS_fiii_param_6,
	.param .u32 _Z30flash_attention_minimal_kernelPK6__halfS1_S1_PS_fiii_param_7
)
{
	.reg .pred 	%p<38>;
	.reg .b16 	%rs<34>;
	.reg .b32 	%r<201>;
	.reg .b32 	%f<507>;
	.reg .b64 	%rd<25>;
	// demoted variable
	.shared .align 4 .b8 _ZZ30flash_attention_minimal_kernelPK6__halfS1_S1_PS_fiiiE5Q_row[256];
	// demoted variable
	.shared .align 4 .b8 _ZZ30flash_attention_minimal_kernelPK6__halfS1_S1_PS_fiiiE7O_accum[256];
	// demoted variable
	.shared .align 4 .b8 _ZZ30flash_attention_minimal_kernelPK6__halfS1_S1_PS_fiiiE6S_tile[256];
	ld.param.u64 	%rd3, [_Z30flash_attention_minimal_kernelPK6__halfS1_S1_PS_fiii_param_0];
	ld.param.u64 	%rd4, [_Z30flash_attention_minimal_kernelPK6__halfS1_S1_PS_fiii_param_1];
	ld.param.u64 	%rd6, [_Z30flash_attention_minimal_kernelPK6__halfS1_S1_PS_fiii_param_2];
	ld.param.f32 	%f42, [_Z30flash_attention_minimal_kernelPK6__halfS1_S1_PS_fiii_param_4];
	ld.param.u32 	%r49, [_Z30flash_attention_minimal_kernelPK6__halfS1_S1_PS_fiii_param_6];
	ld.param.u32 	%r50, [_Z30flash_attention_minimal_kernelPK6__halfS1_S1_PS_fiii_param_7];
	cvta.to.global.u64 	%rd1, %rd6;
	mov.u32 	%r1, %ctaid.z;
	mov.u32 	%r2, %ctaid.y;
	mov.u32 	%r3, %ctaid.x;
	mov.u32 	%r4, %tid.x;
	setp.ge.s32 	%p1, %r3, %r50;
	@%p1 bra 	$L__BB0_53;
	setp.gt.u32 	%p2, %r4, 63;
	@%p2 bra 	$L__BB0_3;
	mul.lo.s32 	%r51, %r49, %r1;
	mul.lo.s32 	%r52, %r2, %r50;
	shl.b32 	%r53, %r52, 6;
	mad.lo.s32 	%r54, %r51, %r50, %r3;
	shl.b32 	%r55, %r54, 6;
	add.s32 	%r56, %r53, %r4;
	add.s32 	%r57, %r56, %r55;
	cvta.to.global.u64 	%rd7, %rd3;
	mul.wide.s32 	%rd8, %r57, 2;
	add.s64 	%rd9, %rd7, %rd8;
	ld.global.nc.u16 	%rs1, [%rd9];
	// begin inline asm
	{  cvt.f32.f16 %f43, %rs1;}

	// end inline asm
	shl.b32 	%r58, %r4, 2;
	mov.u32 	%r59, _ZZ30flash_attention_minimal_kernelPK6__halfS1_S1_PS_fiiiE5Q_row;
	add.s32 	%r60, %r59, %r58;
	st.shared.f32 	[%r60], %f43;
$L__BB0_3:
	setp.gt.u32 	%p3, %r4, 63;
	bar.sync 	0;
	shl.b32 	%r61, %r4, 2;
	mov.u32 	%r62, _ZZ30flash_attention_minimal_kernelPK6__halfS1_S1_PS_fiiiE7O_accum;
	add.s32 	%r5, %r62, %r61;
	@%p3 bra 	$L__BB0_5;
	mov.b32 	%r63, 0;
	st.shared.u32 	[%r5], %r63;
$L__BB0_5:
	bar.sync 	0;
	mul.lo.s32 	%r65, %r49, %r1;
	mul.lo.s32 	%r6, %r65, %r50;
	mul.lo.s32 	%r66, %r2, %r50;
	shl.b32 	%r7, %r66, 6;
	add.s32 	%r8, %r4, %r7;
	add.s32 	%r67, %r50, 63;
	shr.s32 	%r68, %r67, 31;
	shr.u32 	%r69, %r68, 26;
	add.s32 	%r70, %r67, %r69;
	shr.s32 	%r71, %r70, 6;
	max.s32 	%r9, %r71, 1;
	cvta.to.global.u64 	%rd10, %rd4;
	add.s64 	%rd2, %rd10, 16;
	mov.f32 	%f483, 0fFF7FFFFF;
	mov.f32 	%f497, 0f00000000;
	mov.b32 	%r186, 0;
$L__BB0_6:
	shl.b32 	%r11, %r186, 6;
	add.s32 	%r72, %r11, 64;
	min.s32 	%r12, %r50, %r72;
	and.b32  	%r13, %r12, 3;
	and.b32  	%r14, %r12, 7;
	sub.s32 	%r15, %r12, %r11;
	setp.ge.s32 	%p4, %r4, %r15;
	@%p4 bra 	$L__BB0_11;
	mov.u32 	%r187, %r4;
$L__BB0_8:
	add.s32 	%r74, %r11, %r6;
	add.s32 	%r75, %r74, %r187;
	shl.b32 	%r76, %r75, 6;
	add.s32 	%r188, %r76, %r7;
	mov.f32 	%f484, 0f00000000;
	mov.b32 	%r189, 32;
$L__BB0_9:
	mul.wide.s32 	%rd11, %r188, 2;
	add.s64 	%rd12, %rd2, %rd11;
	mov.u32 	%r77, _ZZ30flash_attention_minimal_kernelPK6__halfS1_S1_PS_fiiiE5Q_row;
	add.s32 	%r78, %r77, %r189;
	ld.shared.f32 	%f63, [%r78+-32];
	ld.global.nc.u16 	%rs2, [%rd12+-16];
	// begin inline asm
	{  cvt.f32.f16 %f47, %rs2;}

	// end inline asm
	fma.rn.f32 	%f64, %f63, %f47, %f484;
	ld.shared.f32 	%f65, [%r78+-28];
	ld.global.nc.u16 	%rs3, [%rd12+-14];
	// begin inline asm
	{  cvt.f32.f16 %f48, %rs3;}

	// end inline asm
	fma.rn.f32 	%f66, %f65, %f48, %f64;
	ld.shared.f32 	%f67, [%r78+-24];
	ld.global.nc.u16 	%rs4, [%rd12+-12];
	// begin inline asm
	{  cvt.f32.f16 %f49, %rs4;}

	// end inline asm
	fma.rn.f32 	%f68, %f67, %f49, %f66;
	ld.shared.f32 	%f69, [%r78+-20];
	ld.global.nc.u16 	%rs5, [%rd12+-10];
	// begin inline asm
	{  cvt.f32.f16 %f50, %rs5;}

	// end inline asm
	fma.rn.f32 	%f70, %f69, %f50, %f68;
	ld.shared.f32 	%f71, [%r78+-16];
	ld.global.nc.u16 	%rs6, [%rd12+-8];
	// begin inline asm
	{  cvt.f32.f16 %f51, %rs6;}

	// end inline asm
	fma.rn.f32 	%f72, %f71, %f51, %f70;
	ld.shared.f32 	%f73, [%r78+-12];
	ld.global.nc.u16 	%rs7, [%rd12+-6];
	// begin inline asm
	{  cvt.f32.f16 %f52, %rs7;}

	// end inline asm
	fma.rn.f32 	%f74, %f73, %f52, %f72;
	ld.shared.f32 	%f75, [%r78+-8];
	ld.global.nc.u16 	%rs8, [%rd12+-4];
	// begin inline asm
	{  cvt.f32.f16 %f53, %rs8;}

	// end inline asm
	fma.rn.f32 	%f76, %f75, %f53, %f74;
	ld.shared.f32 	%f77, [%r78+-4];
	ld.global.nc.u16 	%rs9, [%rd12+-2];
	// begin inline asm
	{  cvt.f32.f16 %f54, %rs9;}

	// end inline asm
	fma.rn.f32 	%f78, %f77, %f54, %f76;
	ld.shared.f32 	%f79, [%r78];
	ld.global.nc.u16 	%rs10, [%rd12];
	// begin inline asm
	{  cvt.f32.f16 %f55, %rs10;}

	// end inline asm
	fma.rn.f32 	%f80, %f79, %f55, %f78;
	ld.shared.f32 	%f81, [%r78+4];
	ld.global.nc.u16 	%rs11, [%rd12+2];
	// begin inline asm
	{  cvt.f32.f16 %f56, %rs11;}

	// end inline asm
	fma.rn.f32 	%f82, %f81, %f56, %f80;
	ld.shared.f32 	%f83, [%r78+8];
	ld.global.nc.u16 	%rs12, [%rd12+4];
	// begin inline asm
	{  cvt.f32.f16 %f57, %rs12;}

	// end inline asm
	fma.rn.f32 	%f84, %f83, %f57, %f82;
	ld.shared.f32 	%f85, [%r78+12];
	ld.global.nc.u16 	%rs13, [%rd12+6];
	// begin inline asm
	{  cvt.f32.f16 %f58, %rs13;}

	// end inline asm
	fma.rn.f32 	%f86, %f85, %f58, %f84;
	ld.shared.f32 	%f87, [%r78+16];
	ld.global.nc.u16 	%rs14, [%rd12+8];
	// begin inline asm
	{  cvt.f32.f16 %f59, %rs14;}

	// end inline asm
	fma.rn.f32 	%f88, %f87, %f59, %f86;
	ld.shared.f32 	%f89, [%r78+20];
	ld.global.nc.u16 	%rs15, [%rd12+10];
	// begin inline asm
	{  cvt.f32.f16 %f60, %rs15;}

	// end inline asm
	fma.rn.f32 	%f90, %f89, %f60, %f88;
	ld.shared.f32 	%f91, [%r78+24];
	ld.global.nc.u16 	%rs16, [%rd12+12];
	// begin inline asm
	{  cvt.f32.f16 %f61, %rs16;}

	// end inline asm
	fma.rn.f32 	%f92, %f91, %f61, %f90;
	ld.shared.f32 	%f93, [%r78+28];
	ld.global.nc.u16 	%rs17, [%rd12+14];
	// begin inline asm
	{  cvt.f32.f16 %f62, %rs17;}

	// end inline asm
	fma.rn.f32 	%f484, %f93, %f62, %f92;
	add.s32 	%r189, %r189, 64;
	add.s32 	%r188, %r188, 16;
	setp.ne.s32 	%p5, %r189, 288;
	@%p5 bra 	$L__BB0_9;
	mul.f32 	%f94, %f42, %f484;
	shl.b32 	%r79, %r187, 2;
	mov.u32 	%r80, _ZZ30flash_attention_minimal_kernelPK6__halfS1_S1_PS_fiiiE6S_tile;
	add.s32 	%r81, %r80, %r79;
	st.shared.f32 	[%r81], %f94;
	add.s32 	%r187, %r187, 128;
	setp.lt.s32 	%p6, %r187, %r15;
	@%p6 bra 	$L__BB0_8;
$L__BB0_11:
	bar.sync 	0;
	setp.lt.s32 	%p7, %r15, 1;
	mov.f32 	%f492, %f483;
	@%p7 bra 	$L__BB0_25;
	and.b32  	%r23, %r12, 15;
	add.s32 	%r83, %r15, -1;
	setp.lt.u32 	%p8, %r83, 15;
	mov.b32 	%r192, 0;
	mov.f32 	%f492, %f483;
	@%p8 bra 	$L__BB0_15;
	sub.s32 	%r192, %r15, %r23;
	mov.b32 	%r190, 0;
	mov.f32 	%f492, %f483;
$L__BB0_14:
	.pragma "nounroll";
	shl.b32 	%r85, %r190, 2;
	mov.u32 	%r86, _ZZ30flash_attention_minimal_kernelPK6__halfS1_S1_PS_fiiiE6S_tile;
	add.s32 	%r87, %r86, %r85;
	ld.shared.f32 	%f96, [%r87];
	max.f32 	%f97, %f492, %f96;
	ld.shared.f32 	%f98, [%r87+4];
	max.f32 	%f99, %f97, %f98;
	ld.shared.f32 	%f100, [%r87+8];
	max.f32 	%f101, %f99, %f100;
	ld.shared.f32 	%f102, [%r87+12];
	max.f32 	%f103, %f101, %f102;
	ld.shared.f32 	%f104, [%r87+16];
	max.f32 	%f105, %f103, %f104;
	ld.shared.f32 	%f106, [%r87+20];
	max.f32 	%f107, %f105, %f106;
	ld.shared.f32 	%f108, [%r87+24];
	max.f32 	%f109, %f107, %f108;
	ld.shared.f32 	%f110, [%r87+28];
	max.f32 	%f111, %f109, %f110;
	ld.shared.f32 	%f112, [%r87+32];
	max.f32 	%f113, %f111, %f112;
	ld.shared.f32 	%f114, [%r87+36];
	max.f32 	%f115, %f113, %f114;
	ld.shared.f32 	%f116, [%r87+40];
	max.f32 	%f117, %f115, %f116;
	ld.shared.f32 	%f118, [%r87+44];
	max.f32 	%f119, %f117, %f118;
	ld.shared.f32 	%f120, [%r87+48];
	max.f32 	%f121, %f119, %f120;
	ld.shared.f32 	%f122, [%r87+52];
	max.f32 	%f123, %f121, %f122;
	ld.shared.f32 	%f124, [%r87+56];
	max.f32 	%f125, %f123, %f124;
	ld.shared.f32 	%f126, [%r87+60];
	max.f32 	%f492, %f125, %f126;
	add.s32 	%r190, %r190, 16;
	setp.ne.s32 	%p9, %r190, %r192;
	@%p9 bra 	$L__BB0_14;
$L__BB0_15:
	setp.eq.s32 	%p10, %r23, 0;
	@%p10 bra 	$L__BB0_25;
	setp.lt.u32 	%p11, %r23, 8;
	@%p11 bra 	$L__BB0_18;
	shl.b32 	%r88, %r192, 2;
	mov.u32 	%r89, _ZZ30flash_attention_minimal_kernelPK6__halfS1_S1_PS_fiiiE6S_tile;
	add.s32 	%r90, %r89, %r88;
	ld.shared.f32 	%f128, [%r90];
	max.f32 	%f129, %f492, %f128;
	ld.shared.f32 	%f130, [%r90+4];
	max.f32 	%f131, %f129, %f130;
	ld.shared.f32 	%f132, [%r90+8];
	max.f32 	%f133, %f131, %f132;
	ld.shared.f32 	%f134, [%r90+12];
	max.f32 	%f135, %f133, %f134;
	ld.shared.f32 	%f136, [%r90+16];
	max.f32 	%f137, %f135, %f136;
	ld.shared.f32 	%f138, [%r90+20];
	max.f32 	%f139, %f137, %f138;
	ld.shared.f32 	%f140, [%r90+24];
	max.f32 	%f141, %f139, %f140;
	ld.shared.f32 	%f142, [%r90+28];
	max.f32 	%f492, %f141, %f142;
	add.s32 	%r192, %r192, 8;
$L__BB0_18:
	setp.eq.s32 	%p12, %r14, 0;
	@%p12 bra 	$L__BB0_25;
	setp.lt.u32 	%p13, %r14, 4;
	@%p13 bra 	$L__BB0_21;
	shl.b32 	%r91, %r192, 2;
	mov.u32 	%r92, _ZZ30flash_attention_minimal_kernelPK6__halfS1_S1_PS_fiiiE6S_tile;
	add.s32 	%r93, %r92, %r91;
	ld.shared.f32 	%f144, [%r93];
	max.f32 	%f145, %f492, %f144;
	ld.shared.f32 	%f146, [%r93+4];
	max.f32 	%f147, %f145, %f146;
	ld.shared.f32 	%f148, [%r93+8];
	max.f32 	%f149, %f147, %f148;
	ld.shared.f32 	%f150, [%r93+12];
	max.f32 	%f492, %f149, %f150;
	add.s32 	%r192, %r192, 4;
$L__BB0_21:
	setp.eq.s32 	%p14, %r13, 0;
	@%p14 bra 	$L__BB0_25;
	shl.b32 	%r94, %r192, 2;
	mov.u32 	%r95, _ZZ30flash_attention_minimal_kernelPK6__halfS1_S1_PS_fiiiE6S_tile;
	add.s32 	%r32, %r95, %r94;
	ld.shared.f32 	%f151, [%r32];
	max.f32 	%f492, %f492, %f151;
	setp.eq.s32 	%p15, %r13, 1;
	@%p15 bra 	$L__BB0_25;
	ld.shared.f32 	%f152, [%r32+4];
	max.f32 	%f492, %f492, %f152;
	setp.eq.s32 	%p16, %r13, 2;
	@%p16 bra 	$L__BB0_25;
	ld.shared.f32 	%f153, [%r32+8];
	max.f32 	%f492, %f492, %f153;
$L__BB0_25:
	setp.lt.s32 	%p17, %r15, 1;
	sub.f32 	%f154, %f483, %f492;
	fma.rn.f32 	%f155, %f154, 0f3BBB989D, 0f3F000000;
	cvt.sat.f32.f32 	%f156, %f155;
	mov.f32 	%f157, 0f4B400001;
	mov.f32 	%f158, 0f437C0000;
	fma.rm.f32 	%f159, %f156, %f158, %f157;
	add.f32 	%f160, %f159, 0fCB40007F;
	neg.f32 	%f161, %f160;
	fma.rn.f32 	%f162, %f154, 0f3FB8AA3B, %f161;
	fma.rn.f32 	%f163, %f154, 0f32A57060, %f162;
	mov.b32 	%r96, %f159;
	shl.b32 	%r97, %r96, 23;
	mov.b32 	%f164, %r97;
	ex2.approx.ftz.f32 	%f165, %f163;
	mul.f32 	%f19, %f165, %f164;
	mul.f32 	%f497, %f497, %f19;
	@%p17 bra 	$L__BB0_34;
	add.s32 	%r99, %r15, -1;
	setp.lt.u32 	%p18, %r99, 3;
	mov.b32 	%r194, 0;
	@%p18 bra 	$L__BB0_29;
	sub.s32 	%r194, %r15, %r13;
	mov.b32 	%r196, 0;
$L__BB0_28:
	.pragma "nounroll";
	shl.b32 	%r101, %r196, 2;
	mov.u32 	%r102, _ZZ30flash_attention_minimal_kernelPK6__halfS1_S1_PS_fiiiE6S_tile;
	add.s32 	%r103, %r102, %r101;
	ld.shared.f32 	%f167, [%r103];
	sub.f32 	%f168, %f167, %f492;
	fma.rn.f32 	%f169, %f168, 0f3BBB989D, 0f3F000000;
	cvt.sat.f32.f32 	%f170, %f169;
	mov.f32 	%f171, 0f4B400001;
	mov.f32 	%f172, 0f437C0000;
	fma.rm.f32 	%f173, %f170, %f172, %f171;
	add.f32 	%f174, %f173, 0fCB40007F;
	neg.f32 	%f175, %f174;
	fma.rn.f32 	%f176, %f168, 0f3FB8AA3B, %f175;
	fma.rn.f32 	%f177, %f168, 0f32A57060, %f176;
	mov.b32 	%r104, %f173;
	shl.b32 	%r105, %r104, 23;
	mov.b32 	%f178, %r105;
	ex2.approx.ftz.f32 	%f179, %f177;
	fma.rn.f32 	%f180, %f179, %f178, %f497;
	ld.shared.f32 	%f181, [%r103+4];
	sub.f32 	%f182, %f181, %f492;
	fma.rn.f32 	%f183, %f182, 0f3BBB989D, 0f3F000000;
	cvt.sat.f32.f32 	%f184, %f183;
	fma.rm.f32 	%f185, %f184, %f172, %f171;
	add.f32 	%f186, %f185, 0fCB40007F;
	neg.f32 	%f187, %f186;
	fma.rn.f32 	%f188, %f182, 0f3FB8AA3B, %f187;
	fma.rn.f32 	%f189, %f182, 0f32A57060, %f188;
	mov.b32 	%r106, %f185;
	shl.b32 	%r107, %r106, 23;
	mov.b32 	%f190, %r107;
	ex2.approx.ftz.f32 	%f191, %f189;
	fma.rn.f32 	%f192, %f191, %f190, %f180;
	ld.shared.f32 	%f193, [%r103+8];
	sub.f32 	%f194, %f193, %f492;
	fma.rn.f32 	%f195, %f194, 0f3BBB989D, 0f3F000000;
	cvt.sat.f32.f32 	%f196, %f195;
	fma.rm.f32 	%f197, %f196, %f172, %f171;
	add.f32 	%f198, %f197, 0fCB40007F;
	neg.f32 	%f199, %f198;
	fma.rn.f32 	%f200, %f194, 0f3FB8AA3B, %f199;
	fma.rn.f32 	%f201, %f194, 0f32A57060, %f200;
	mov.b32 	%r108, %f197;
	shl.b32 	%r109, %r108, 23;
	mov.b32 	%f202, %r109;
	ex2.approx.ftz.f32 	%f203, %f201;
	fma.rn.f32 	%f204, %f203, %f202, %f192;
	ld.shared.f32 	%f205, [%r103+12];
	sub.f32 	%f206, %f205, %f492;
	fma.rn.f32 	%f207, %f206, 0f3BBB989D, 0f3F000000;
	cvt.sat.f32.f32 	%f208, %f207;
	fma.rm.f32 	%f209, %f208, %f172, %f171;
	add.f32 	%f210, %f209, 0fCB40007F;
	neg.f32 	%f211, %f210;
	fma.rn.f32 	%f212, %f206, 0f3FB8AA3B, %f211;
	fma.rn.f32 	%f213, %f206, 0f32A57060, %f212;
	mov.b32 	%r110, %f209;
	shl.b32 	%r111, %r110, 23;
	mov.b32 	%f214, %r111;
	ex2.approx.ftz.f32 	%f215, %f213;
	fma.rn.f32 	%f497, %f215, %f214, %f204;
	add.s32 	%r196, %r196, 4;
	setp.eq.s32 	%p19, %r196, %r194;
	@%p19 bra 	$L__BB0_29;
	bra.uni 	$L__BB0_28;
$L__BB0_29:
	setp.eq.s32 	%p20, %r13, 0;
	@%p20 bra 	$L__BB0_34;
	setp.eq.s32 	%p21, %r13, 1;
	@%p21 bra 	$L__BB0_32;
	shl.b32 	%r112, %r194, 2;
	mov.u32 	%r113, _ZZ30flash_attention_minimal_kernelPK6__halfS1_S1_PS_fiiiE6S_tile;
	add.s32 	%r114, %r113, %r112;
	ld.shared.f32 	%f217, [%r114];
	sub.f32 	%f218, %f217, %f492;
	fma.rn.f32 	%f219, %f218, 0f3BBB989D, 0f3F000000;
	cvt.sat.f32.f32 	%f220, %f219;
	mov.f32 	%f221, 0f4B400001;
	mov.f32 	%f222, 0f437C0000;
	fma.rm.f32 	%f223, %f220, %f222, %f221;
	add.f32 	%f224, %f223, 0fCB40007F;
	neg.f32 	%f225, %f224;
	fma.rn.f32 	%f226, %f218, 0f3FB8AA3B, %f225;
	fma.rn.f32 	%f227, %f218, 0f32A57060, %f226;
	mov.b32 	%r115, %f223;
	shl.b32 	%r116, %r115, 23;
	mov.b32 	%f228, %r116;
	ex2.approx.ftz.f32 	%f229, %f227;
	fma.rn.f32 	%f230, %f229, %f228, %f497;
	ld.shared.f32 	%f231, [%r114+4];
	sub.f32 	%f232, %f231, %f492;
	fma.rn.f32 	%f233, %f232, 0f3BBB989D, 0f3F000000;
	cvt.sat.f32.f32 	%f234, %f233;
	fma.rm.f32 	%f235, %f234, %f222, %f221;
	add.f32 	%f236, %f235, 0fCB40007F;
	neg.f32 	%f237, %f236;
	fma.rn.f32 	%f238, %f232, 0f3FB8AA3B, %f237;
	fma.rn.f32 	%f239, %f232, 0f32A57060, %f238;
	mov.b32 	%r117, %f235;
	shl.b32 	%r118, %r117, 23;
	mov.b32 	%f240, %r118;
	ex2.approx.ftz.f32 	%f241, %f239;
	fma.rn.f32 	%f497, %f241, %f240, %f230;
	add.s32 	%r194, %r194, 2;
$L__BB0_32:
	and.b32  	%r119, %r12, 1;
	setp.eq.b32 	%p22, %r119, 1;
	not.pred 	%p23, %p22;
	@%p23 bra 	$L__BB0_34;
	shl.b32 	%r120, %r194, 2;
	mov.u32 	%r121, _ZZ30flash_attention_minimal_kernelPK6__halfS1_S1_PS_fiiiE6S_tile;
	add.s32 	%r122, %r121, %r120;
	ld.shared.f32 	%f242, [%r122];
	sub.f32 	%f243, %f242, %f492;
	fma.rn.f32 	%f244, %f243, 0f3BBB989D, 0f3F000000;
	cvt.sat.f32.f32 	%f245, %f244;
	mov.f32 	%f246, 0f4B400001;
	mov.f32 	%f247, 0f437C0000;
	fma.rm.f32 	%f248, %f245, %f247, %f246;
	add.f32 	%f249, %f248, 0fCB40007F;
	neg.f32 	%f250, %f249;
	fma.rn.f32 	%f251, %f243, 0f3FB8AA3B, %f250;
	fma.rn.f32 	%f252, %f243, 0f32A57060, %f251;
	mov.b32 	%r123, %f248;
	shl.b32 	%r124, %r123, 23;
	mov.b32 	%f253, %r124;
	ex2.approx.ftz.f32 	%f254, %f252;
	fma.rn.f32 	%f497, %f254, %f253, %f497;
$L__BB0_34:
	setp.lt.u32 	%p24, %r4, 64;
	@%p24 bra 	$L__BB0_35;
	bra.uni 	$L__BB0_36;
$L__BB0_35:
	ld.shared.f32 	%f255, [%r5];
	mul.f32 	%f256, %f19, %f255;
	st.shared.f32 	[%r5], %f256;
$L__BB0_36:
	setp.gt.u32 	%p25, %r4, 63;
	bar.sync 	0;
	@%p25 bra 	$L__BB0_50;
	setp.lt.s32 	%p26, %r15, 1;
	mov.f32 	%f506, 0f00000000;
	@%p26 bra 	$L__BB0_49;
	add.s32 	%r39, %r11, %r6;
	add.s32 	%r126, %r15, -1;
	setp.lt.u32 	%p27, %r126, 7;
	mov.f32 	%f506, 0f00000000;
	mov.b32 	%r199, 0;
	@%p27 bra 	$L__BB0_41;
	sub.s32 	%r199, %r15, %r14;
	mov.f32 	%f506, 0f00000000;
	mov.b32 	%r197, 0;
$L__BB0_40:
	.pragma "nounroll";
	add.s32 	%r128, %r39, %r197;
	shl.b32 	%r129, %r128, 6;
	add.s32 	%r130, %r8, %r129;
	shl.b32 	%r131, %r197, 2;
	mov.u32 	%r132, _ZZ30flash_attention_minimal_kernelPK6__halfS1_S1_PS_fiiiE6S_tile;
	add.s32 	%r133, %r132, %r131;
	ld.shared.f32 	%f269, [%r133];
	sub.f32 	%f270, %f269, %f492;
	fma.rn.f32 	%f271, %f270, 0f3BBB989D, 0f3F000000;
	cvt.sat.f32.f32 	%f272, %f271;
	mov.f32 	%f273, 0f4B400001;
	mov.f32 	%f274, 0f437C0000;
	fma.rm.f32 	%f275, %f272, %f274, %f273;
	add.f32 	%f276, %f275, 0fCB40007F;
	neg.f32 	%f277, %f276;
	fma.rn.f32 	%f278, %f270, 0f3FB8AA3B, %f277;
	fma.rn.f32 	%f279, %f270, 0f32A57060, %f278;
	mov.b32 	%r134, %f275;
	shl.b32 	%r135, %r134, 23;
	mov.b32 	%f280, %r135;
	ex2.approx.ftz.f32 	%f281, %f279;
	mul.f32 	%f282, %f281, %f280;
	mul.wide.s32 	%rd13, %r130, 2;
	add.s64 	%rd14, %rd1, %rd13;
	ld.global.nc.u16 	%rs18, [%rd14];
	// begin inline asm
	{  cvt.f32.f16 %f261, %rs18;}

	// end inline asm
	fma.rn.f32 	%f283, %f261, %f282, %f506;
	ld.shared.f32 	%f284, [%r133+4];
	sub.f32 	%f285, %f284, %f492;
	fma.rn.f32 	%f286, %f285, 0f3BBB989D, 0f3F000000;
	cvt.sat.f32.f32 	%f287, %f286;
	fma.rm.f32 	%f288, %f287, %f274, %f273;
	add.f32 	%f289, %f288, 0fCB40007F;
	neg.f32 	%f290, %f289;
	fma.rn.f32 	%f291, %f285, 0f3FB8AA3B, %f290;
	fma.rn.f32 	%f292, %f285, 0f32A57060, %f291;
	mov.b32 	%r136, %f288;
	shl.b32 	%r137, %r136, 23;
	mov.b32 	%f293, %r137;
	ex2.approx.ftz.f32 	%f294, %f292;
	mul.f32 	%f295, %f294, %f293;
	ld.global.nc.u16 	%rs19, [%rd14+128];
	// begin inline asm
	{  cvt.f32.f16 %f262, %rs19;}

	// end inline asm
	fma.rn.f32 	%f296, %f262, %f295, %f283;
	ld.shared.f32 	%f297, [%r133+8];
	sub.f32 	%f298, %f297, %f492;
	fma.rn.f32 	%f299, %f298, 0f3BBB989D, 0f3F000000;
	cvt.sat.f32.f32 	%f300, %f299;
	fma.rm.f32 	%f301, %f300, %f274, %f273;
	add.f32 	%f302, %f301, 0fCB40007F;
	neg.f32 	%f303, %f302;
	fma.rn.f32 	%f304, %f298, 0f3FB8AA3B, %f303;
	fma.rn.f32 	%f305, %f298, 0f32A57060, %f304;
	mov.b32 	%r138, %f301;
	shl.b32 	%r139, %r138, 23;
	mov.b32 	%f306, %r139;
	ex2.approx.ftz.f32 	%f307, %f305;
	mul.f32 	%f308, %f307, %f306;
	ld.global.nc.u16 	%rs20, [%rd14+256];
	// begin inline asm
	{  cvt.f32.f16 %f263, %rs20;}

	// end inline asm
	fma.rn.f32 	%f309, %f263, %f308, %f296;
	ld.shared.f32 	%f310, [%r133+12];
	sub.f32 	%f311, %f310, %f492;
	fma.rn.f32 	%f312, %f311, 0f3BBB989D, 0f3F000000;
	cvt.sat.f32.f32 	%f313, %f312;
	fma.rm.f32 	%f314, %f313, %f274, %f273;
	add.f32 	%f315, %f314, 0fCB40007F;
	neg.f32 	%f316, %f315;
	fma.rn.f32 	%f317, %f311, 0f3FB8AA3B, %f316;
	fma.rn.f32 	%f318, %f311, 0f32A57060, %f317;
	mov.b32 	%r140, %f314;
	shl.b32 	%r141, %r140, 23;
	mov.b32 	%f319, %r141;
	ex2.approx.ftz.f32 	%f320, %f318;
	mul.f32 	%f321, %f320, %f319;
	ld.global.nc.u16 	%rs21, [%rd14+384];
	// begin inline asm
	{  cvt.f32.f16 %f264, %rs21;}

	// end inline asm
	fma.rn.f32 	%f322, %f264, %f321, %f309;
	ld.shared.f32 	%f323, [%r133+16];
	sub.f32 	%f324, %f323, %f492;
	fma.rn.f32 	%f325, %f324, 0f3BBB989D, 0f3F000000;
	cvt.sat.f32.f32 	%f326, %f325;
	fma.rm.f32 	%f327, %f326, %f274, %f273;
	add.f32 	%f328, %f327, 0fCB40007F;
	neg.f32 	%f329, %f328;
	fma.rn.f32 	%f330, %f324, 0f3FB8AA3B, %f329;
	fma.rn.f32 	%f331, %f324, 0f32A57060, %f330;
	mov.b32 	%r142, %f327;
	shl.b32 	%r143, %r142, 23;
	mov.b32 	%f332, %r143;
	ex2.approx.ftz.f32 	%f333, %f331;
	mul.f32 	%f334, %f333, %f332;
	ld.global.nc.u16 	%rs22, [%rd14+512];
	// begin inline asm
	{  cvt.f32.f16 %f265, %rs22;}

	// end inline asm
	fma.rn.f32 	%f335, %f265, %f334, %f322;
	ld.shared.f32 	%f336, [%r133+20];
	sub.f32 	%f337, %f336, %f492;
	fma.rn.f32 	%f338, %f337, 0f3BBB989D, 0f3F000000;
	cvt.sat.f32.f32 	%f339, %f338;
	fma.rm.f32 	%f340, %f339, %f274, %f273;
	add.f32 	%f341, %f340, 0fCB40007F;
	neg.f32 	%f342, %f341;
	fma.rn.f32 	%f343, %f337, 0f3FB8AA3B, %f342;
	fma.rn.f32 	%f344, %f337, 0f32A57060, %f343;
	mov.b32 	%r144, %f340;
	shl.b32 	%r145, %r144, 23;
	mov.b32 	%f345, %r145;
	ex2.approx.ftz.f32 	%f346, %f344;
	mul.f32 	%f347, %f346, %f345;
	ld.global.nc.u16 	%rs23, [%rd14+640];
	// begin inline asm
	{  cvt.f32.f16 %f266, %rs23;}

	// end inline asm
	fma.rn.f32 	%f348, %f266, %f347, %f335;
	ld.shared.f32 	%f349, [%r133+24];
	sub.f32 	%f350, %f349, %f492;
	fma.rn.f32 	%f351, %f350, 0f3BBB989D, 0f3F000000;
	cvt.sat.f32.f32 	%f352, %f351;
	fma.rm.f32 	%f353, %f352, %f274, %f273;
	add.f32 	%f354, %f353, 0fCB40007F;
	neg.f32 	%f355, %f354;
	fma.rn.f32 	%f356, %f350, 0f3FB8AA3B, %f355;
	fma.rn.f32 	%f357, %f350, 0f32A57060, %f356;
	mov.b32 	%r146, %f353;
	shl.b32 	%r147, %r146, 23;
	mov.b32 	%f358, %r147;
	ex2.approx.ftz.f32 	%f359, %f357;
	mul.f32 	%f360, %f359, %f358;
	ld.global.nc.u16 	%rs24, [%rd14+768];
	// begin inline asm
	{  cvt.f32.f16 %f267, %rs24;}

	// end inline asm
	fma.rn.f32 	%f361, %f267, %f360, %f348;
	ld.shared.f32 	%f362, [%r133+28];
	sub.f32 	%f363, %f362, %f492;
	fma.rn.f32 	%f364, %f363, 0f3BBB989D, 0f3F000000;
	cvt.sat.f32.f32 	%f365, %f364;
	fma.rm.f32 	%f366, %f365, %f274, %f273;
	add.f32 	%f367, %f366, 0fCB40007F;
	neg.f32 	%f368, %f367;
	fma.rn.f32 	%f369, %f363, 0f3FB8AA3B, %f368;
	fma.rn.f32 	%f370, %f363, 0f32A57060, %f369;
	mov.b32 	%r148, %f366;
	shl.b32 	%r149, %r148, 23;
	mov.b32 	%f371, %r149;
	ex2.approx.ftz.f32 	%f372, %f370;
	mul.f32 	%f373, %f372, %f371;
	ld.global.nc.u16 	%rs25, [%rd14+896];
	// begin inline asm
	{  cvt.f32.f16 %f268, %rs25;}

	// end inline asm
	fma.rn.f32 	%f506, %f268, %f373, %f361;
	add.s32 	%r197, %r197, 8;
	setp.ne.s32 	%p28, %r197, %r199;
	@%p28 bra 	$L__BB0_40;
$L__BB0_41:
	setp.eq.s32 	%p29, %r14, 0;
	@%p29 bra 	$L__BB0_49;
	setp.lt.u32 	%p30, %r14, 4;
	@%p30 bra 	$L__BB0_44;
	add.s32 	%r150, %r39, %r199;
	shl.b32 	%r151, %r150, 6;
	add.s32 	%r152, %r8, %r151;
	shl.b32 	%r153, %r199, 2;
	mov.u32 	%r154, _ZZ30flash_attention_minimal_kernelPK6__halfS1_S1_PS_fiiiE6S_tile;
	add.s32 	%r155, %r154, %r153;
	ld.shared.f32 	%f379, [%r155];
	sub.f32 	%f380, %f379, %f492;
	fma.rn.f32 	%f381, %f380, 0f3BBB989D, 0f3F000000;
	cvt.sat.f32.f32 	%f382, %f381;
	mov.f32 	%f383, 0f4B400001;
	mov.f32 	%f384, 0f437C0000;
	fma.rm.f32 	%f385, %f382, %f384, %f383;
	add.f32 	%f386, %f385, 0fCB40007F;
	neg.f32 	%f387, %f386;
	fma.rn.f32 	%f388, %f380, 0f3FB8AA3B, %f387;
	fma.rn.f32 	%f389, %f380, 0f32A57060, %f388;
	mov.b32 	%r156, %f385;
	shl.b32 	%r157, %r156, 23;
	mov.b32 	%f390, %r157;
	ex2.approx.ftz.f32 	%f391, %f389;
	mul.f32 	%f392, %f391, %f390;
	mul.wide.s32 	%rd15, %r152, 2;
	add.s64 	%rd16, %rd1, %rd15;
	ld.global.nc.u16 	%rs26, [%rd16];
	// begin inline asm
	{  cvt.f32.f16 %f375, %rs26;}

	// end inline asm
	fma.rn.f32 	%f393, %f375, %f392, %f506;
	ld.shared.f32 	%f394, [%r155+4];
	sub.f32 	%f395, %f394, %f492;
	fma.rn.f32 	%f396, %f395, 0f3BBB989D, 0f3F000000;
	cvt.sat.f32.f32 	%f397, %f396;
	fma.rm.f32 	%f398, %f397, %f384, %f383;
	add.f32 	%f399, %f398, 0fCB40007F;
	neg.f32 	%f400, %f399;
	fma.rn.f32 	%f401, %f395, 0f3FB8AA3B, %f400;
	fma.rn.f32 	%f402, %f395, 0f32A57060, %f401;
	mov.b32 	%r158, %f398;
	shl.b32 	%r159, %r158, 23;
	mov.b32 	%f403, %r159;
	ex2.approx.ftz.f32 	%f404, %f402;
	mul.f32 	%f405, %f404, %f403;
	ld.global.nc.u16 	%rs27, [%rd16+128];
	// begin inline asm
	{  cvt.f32.f16 %f376, %rs27;}

	// end inline asm
	fma.rn.f32 	%f406, %f376, %f405, %f393;
	ld.shared.f32 	%f407, [%r155+8];
	sub.f32 	%f408, %f407, %f492;
	fma.rn.f32 	%f409, %f408, 0f3BBB989D, 0f3F000000;
	cvt.sat.f32.f32 	%f410, %f409;
	fma.rm.f32 	%f411, %f410, %f384, %f383;
	add.f32 	%f412, %f411, 0fCB40007F;
	neg.f32 	%f413, %f412;
	fma.rn.f32 	%f414, %f408, 0f3FB8AA3B, %f413;
	fma.rn.f32 	%f415, %f408, 0f32A57060, %f414;
	mov.b32 	%r160, %f411;
	shl.b32 	%r161, %r160, 23;
	mov.b32 	%f416, %r161;
	ex2.approx.ftz.f32 	%f417, %f415;
	mul.f32 	%f418, %f417, %f416;
	ld.global.nc.u16 	%rs28, [%rd16+256];
	// begin inline asm
	{  cvt.f32.f16 %f377, %rs28;}

	// end inline asm
	fma.rn.f32 	%f419, %f377, %f418, %f406;
	ld.shared.f32 	%f420, [%r155+12];
	sub.f32 	%f421, %f420, %f492;
	fma.rn.f32 	%f422, %f421, 0f3BBB989D, 0f3F000000;
	cvt.sat.f32.f32 	%f423, %f422;
	fma.rm.f32 	%f424, %f423, %f384, %f383;
	add.f32 	%f425, %f424, 0fCB40007F;
	neg.f32 	%f426, %f425;
	fma.rn.f32 	%f427, %f421, 0f3FB8AA3B, %f426;
	fma.rn.f32 	%f428, %f421, 0f32A57060, %f427;
	mov.b32 	%r162, %f424;
	shl.b32 	%r163, %r162, 23;
	mov.b32 	%f429, %r163;
	ex2.approx.ftz.f32 	%f430, %f428;
	mul.f32 	%f431, %f430, %f429;
	ld.global.nc.u16 	%rs29, [%rd16+384];
	// begin inline asm
	{  cvt.f32.f16 %f378, %rs29;}

	// end inline asm
	fma.rn.f32 	%f506, %f378, %f431, %f419;
	add.s32 	%r199, %r199, 4;
$L__BB0_44:
	setp.eq.s32 	%p31, %r13, 0;
	@%p31 bra 	$L__BB0_49;
	setp.eq.s32 	%p32, %r13, 1;
	@%p32 bra 	$L__BB0_47;
	add.s32 	%r164, %r39, %r199;
	shl.b32 	%r165, %r164, 6;
	add.s32 	%r166, %r8, %r165;
	shl.b32 	%r167, %r199, 2;
	mov.u32 	%r168, _ZZ30flash_attention_minimal_kernelPK6__halfS1_S1_PS_fiiiE6S_tile;
	add.s32 	%r169, %r168, %r167;
	ld.shared.f32 	%f435, [%r169];
	sub.f32 	%f436, %f435, %f492;
	fma.rn.f32 	%f437, %f436, 0f3BBB989D, 0f3F000000;
	cvt.sat.f32.f32 	%f438, %f437;
	mov.f32 	%f439, 0f4B400001;
	mov.f32 	%f440, 0f437C0000;
	fma.rm.f32 	%f441, %f438, %f440, %f439;
	add.f32 	%f442, %f441, 0fCB40007F;
	neg.f32 	%f443, %f442;
	fma.rn.f32 	%f444, %f436, 0f3FB8AA3B, %f443;
	fma.rn.f32 	%f445, %f436, 0f32A57060, %f444;
	mov.b32 	%r170, %f441;
	shl.b32 	%r171, %r170, 23;
	mov.b32 	%f446, %r171;
	ex2.approx.ftz.f32 	%f447, %f445;
	mul.f32 	%f448, %f447, %f446;
	mul.wide.s32 	%rd17, %r166, 2;
	add.s64 	%rd18, %rd1, %rd17;
	ld.global.nc.u16 	%rs30, [%rd18];
	// begin inline asm
	{  cvt.f32.f16 %f433, %rs30;}

	// end inline asm
	fma.rn.f32 	%f449, %f433, %f448, %f506;
	ld.shared.f32 	%f450, [%r169+4];
	sub.f32 	%f451, %f450, %f492;
	fma.rn.f32 	%f452, %f451, 0f3BBB989D, 0f3F000000;
	cvt.sat.f32.f32 	%f453, %f452;
	fma.rm.f32 	%f454, %f453, %f440, %f439;
	add.f32 	%f455, %f454, 0fCB40007F;
	neg.f32 	%f456, %f455;
	fma.rn.f32 	%f457, %f451, 0f3FB8AA3B, %f456;
	fma.rn.f32 	%f458, %f451, 0f32A57060, %f457;
	mov.b32 	%r172, %f454;
	shl.b32 	%r173, %r172, 23;
	mov.b32 	%f459, %r173;
	ex2.approx.ftz.f32 	%f460, %f458;
	mul.f32 	%f461, %f460, %f459;
	ld.global.nc.u16 	%rs31, [%rd18+128];
	// begin inline asm
	{  cvt.f32.f16 %f434, %rs31;}

	// end inline asm
	fma.rn.f32 	%f506, %f434, %f461, %f449;
	add.s32 	%r199, %r199, 2;
$L__BB0_47:
	and.b32  	%r174, %r12, 1;
	setp.eq.b32 	%p33, %r174, 1;
	not.pred 	%p34, %p33;
	@%p34 bra 	$L__BB0_49;
	add.s32 	%r175, %r39, %r199;
	shl.b32 	%r176, %r175, 6;
	add.s32 	%r177, %r8, %r176;
	shl.b32 	%r178, %r199, 2;
	mov.u32 	%r179, _ZZ30flash_attention_minimal_kernelPK6__halfS1_S1_PS_fiiiE6S_tile;
	add.s32 	%r180, %r179, %r178;
	ld.shared.f32 	%f463, [%r180];
	sub.f32 	%f464, %f463, %f492;
	fma.rn.f32 	%f465, %f464, 0f3BBB989D, 0f3F000000;
	cvt.sat.f32.f32 	%f466, %f465;
	mov.f32 	%f467, 0f4B400001;
	mov.f32 	%f468, 0f437C0000;
	fma.rm.f32 	%f469, %f466, %f468, %f467;
	add.f32 	%f470, %f469, 0fCB40007F;
	neg.f32 	%f471, %f470;
	fma.rn.f32 	%f472, %f464, 0f3FB8AA3B, %f471;
	fma.rn.f32 	%f473, %f464, 0f32A57060, %f472;
	mov.b32 	%r181, %f469;
	shl.b32 	%r182, %r181, 23;
	mov.b32 	%f474, %r182;
	ex2.approx.ftz.f32 	%f475, %f473;
	mul.f32 	%f476, %f475, %f474;
	mul.wide.s32 	%rd19, %r177, 2;
	add.s64 	%rd20, %rd1, %rd19;
	ld.global.nc.u16 	%rs32, [%rd20];
	// begin inline asm
	{  cvt.f32.f16 %f462, %rs32;}

	// end inline asm
	fma.rn.f32 	%f506, %f462, %f476, %f506;
$L__BB0_49:
	atom.shared.add.f32 	%f477, [%r5], %f506;
$L__BB0_50:
	bar.sync 	0;
	add.s32 	%r186, %r186, 1;
	setp.ne.s32 	%p35, %r186, %r9;
	mov.f32 	%f483, %f492;
	@%p35 bra 	$L__BB0_6;
	setp.gt.u32 	%p36, %r4, 63;
	@%p36 bra 	$L__BB0_53;
	ld.param.u64 	%rd24, [_Z30flash_attention_minimal_kernelPK6__halfS1_S1_PS_fiii_param_3];
	add.s32 	%r183, %r6, %r3;
	shl.b32 	%r184, %r183, 6;
	add.s32 	%r185, %r8, %r184;
	setp.gt.f32 	%p37, %f497, 0f00000000;
	rcp.rn.f32 	%f479, %f497;
	selp.f32 	%f480, %f479, 0f00000000, %p37;
	ld.shared.f32 	%f481, [%r5];
	mul.f32 	%f478, %f480, %f481;
	// begin inline asm
	{  cvt.rn.f16.f32 %rs33, %f478;}

	// end inline asm
	cvta.to.global.u64 	%rd21, %rd24;
	mul.wide.s32 	%rd22, %r185, 2;
	add.s64 	%rd23, %rd21, %rd22;
	st.global.u16 	[%rd23], %rs33;
$L__BB0_53:
	ret;

}


// ===== COMPILED SASS (sm_100) =====

	.target	sm_100

	.elftype	@"ET_EXEC"


//--------------------- .note.nv.tkinfo           --------------------------
	.section	.note.nv.tkinfo,"",@"SHT_NOTE"
	.sectionflags	@"SHF_NOTE_NV_TKINFO"
	.tkinfo
        /*0018*/ 	.word	0x00000002
        /*0030*/ 	.string	""
        /*0030*/ 	.string	"ptxas"
        /*0030*/ 	.string	"Cuda compilation tools, release 13.0, V13.0.88"
        /*0030*/ 	.string	"Build cuda_13.0.r13.0/compiler.36424714_0"
        /*0030*/ 	.string	"-arch sm_100 -m 64 "



//--------------------- .note.nv.cuinfo           --------------------------
	.section	.note.nv.cuinfo,"",@"SHT_NOTE"
	.sectionflags	@"SHF_NOTE_NV_CUINFO"
        /*0018*/ 	.short	0x0002
        /*001a*/ 	.short	0x0064
        /*001c*/ 	.short	0x0082
	.zero		2


//--------------------- .nv.info                  --------------------------
	.section	.nv.info,"",@"SHT_CUDA_INFO"
	.align	4


	//----- nvinfo : EIATTR_REGCOUNT
	.align		4
        /*0000*/ 	.byte	0x04, 0x2f
        /*0002*/ 	.short	(.L_1 - .L_0)
	.align		4
.L_0:
        /*0004*/ 	.word	index@(_Z30flash_attention_minimal_kernelPK6__halfS1_S1_PS_fiii)
        /*0008*/ 	.word	0x00000020


	//----- nvinfo : EIATTR_FRAME_SIZE
	.align		4
.L_1:
        /*000c*/ 	.byte	0x04, 0x11
        /*000e*/ 	.short	(.L_3 - .L_2)
	.align		4
.L_2:
        /*0010*/ 	.word	index@($__internal_0_$__cuda_sm20_rcp_rn_f32_slowpath)
        /*0014*/ 	.word	0x00000000


	//----- nvinfo : EIATTR_FRAME_SIZE
	.align		4
.L_3:
        /*0018*/ 	.byte	0x04, 0x11
        /*001a*/ 	.short	(.L_5 - .L_4)
	.align		4
.L_4:
        /*001c*/ 	.word	index@(_Z30flash_attention_minimal_kernelPK6__halfS1_S1_PS_fiii)
        /*0020*/ 	.word	0x00000000


	//----- nvinfo : EIATTR_MIN_STACK_SIZE
	.align		4
.L_5:
        /*0024*/ 	.byte	0x04, 0x12
        /*0026*/ 	.short	(.L_7 - .L_6)
	.align		4
.L_6:
        /*0028*/ 	.word	index@(_Z30flash_attention_minimal_kernelPK6__halfS1_S1_PS_fiii)
        /*002c*/ 	.word	0x00000000
.L_7:


//--------------------- .nv.compat                --------------------------
	.section	.nv.compat,"",@"SHT_CUDA_COMPAT_INFO"
	.align	4
        /*0000*/ 	.byte	0x02, 0x09, 0x00, 0x00, 0x02, 0x02, 0x01, 0x00, 0x02, 0x05, 0x05, 0x00, 0x03, 0x07, 0x01, 0x01
        /*0010*/ 	.byte	0x02, 0x03, 0x00, 0x00, 0x02, 0x06, 0x01, 0x00, 0x04, 0x0b, 0x08, 0x00, 0x09, 0x00, 0x00, 0x00
        /*0020*/ 	.byte	0x00, 0x00, 0x00, 0x00


//--------------------- .nv.info._Z30flash_attention_minimal_kernelPK6__halfS1_S1_PS_fiii --------------------------
	.section	.nv.info._Z30flash_attention_minimal_kernelPK6__halfS1_S1_PS_fiii,"",@"SHT_CUDA_INFO"
	.sectionflags	@""
	.align	4


	//----- nvinfo : EIATTR_CUDA_API_VERSION
	.align		4
        /*0000*/ 	.byte	0x04, 0x37
        /*0002*/ 	.short	(.L_9 - .L_8)
.L_8:
        /*0004*/ 	.word	0x00000082


	//----- nvinfo : EIATTR_KPARAM_INFO
	.align		4
.L_9:
        /*0008*/ 	.byte	0x04, 0x17
        /*000a*/ 	.short	(.L_11 - .L_10)
.L_10:
        /*000c*/ 	.word	0x00000000
        /*0010*/ 	.short	0x0007
        /*0012*/ 	.short	0x002c
        /*0014*/ 	.byte	0x00, 0xf0, 0x11, 0x00


	//----- nvinfo : EIATTR_KPARAM_INFO
	.align		4
.L_11:
        /*0018*/ 	.byte	0x04, 0x17
        /*001a*/ 	.short	(.L_13 - .L_12)
.L_12:
        /*001c*/ 	.word	0x00000000
        /*0020*/ 	.short	0x0006
        /*0022*/ 	.short	0x0028
        /*0024*/ 	.byte	0x00, 0xf0, 0x11, 0x00


	//----- nvinfo : EIATTR_KPARAM_INFO
	.align		4
.L_13:
        /*0028*/ 	.byte	0x04, 0x17
        /*002a*/ 	.short	(.L_15 - .L_14)
.L_14:
        /*002c*/ 	.word	0x00000000
        /*0030*/ 	.short	0x0005
        /*0032*/ 	.short	0x0024
        /*0034*/ 	.byte	0x00, 0xf0, 0x11, 0x00


	//----- nvinfo : EIATTR_KPARAM_INFO
	.align		4
.L_15:
        /*0038*/ 	.byte	0x04, 0x17
        /*003a*/ 	.short	(.L_17 - .L_16)
.L_16:
        /*003c*/ 	.word	0x00000000
        /*0040*/ 	.short	0x0004
        /*0042*/ 	.short	0x0020
        /*0044*/ 	.byte	0x00, 0xf0, 0x11, 0x00


	//----- nvinfo : EIATTR_KPARAM_INFO
	.align		4
.L_17:
        /*0048*/ 	.byte	0x04, 0x17
        /*004a*/ 	.short	(.L_19 - .L_18)
.L_18:
        /*004c*/ 	.word	0x00000000
        /*0050*/ 	.short	0x0003
        /*0052*/ 	.short	0x0018
        /*0054*/ 	.byte	0x00, 0xf5, 0x21, 0x00


	//----- nvinfo : EIATTR_KPARAM_INFO
	.align		4
.L_19:
        /*0058*/ 	.byte	0x04, 0x17
        /*005a*/ 	.short	(.L_21 - .L_20)
.L_20:
        /*005c*/ 	.word	0x00000000
        /*0060*/ 	.short	0x0002
        /*0062*/ 	.short	0x0010
        /*0064*/ 	.byte	0x00, 0xf5, 0x21, 0x00


	//----- nvinfo : EIATTR_KPARAM_INFO
	.align		4
.L_21:
        /*0068*/ 	.byte	0x04, 0x17
        /*006a*/ 	.short	(.L_23 - .L_22)
.L_22:
        /*006c*/ 	.word	0x00000000
        /*0070*/ 	.short	0x0001
        /*0072*/ 	.short	0x0008
        /*0074*/ 	.byte	0x00, 0xf5, 0x21, 0x00


	//----- nvinfo : EIATTR_KPARAM_INFO
	.align		4
.L_23:
        /*0078*/ 	.byte	0x04, 0x17
        /*007a*/ 	.short	(.L_25 - .L_24)
.L_24:
        /*007c*/ 	.word	0x00000000
        /*0080*/ 	.short	0x0000
        /*0082*/ 	.short	0x0000
        /*0084*/ 	.byte	0x00, 0xf5, 0x21, 0x00


	//----- nvinfo : EIATTR_SPARSE_MMA_MASK
	.align		4
.L_25:
        /*0088*/ 	.byte	0x03, 0x50
        /*008a*/ 	.short	0x0000


	//----- nvinfo : EIATTR_MAXREG_COUNT
	.align		4
        /*008c*/ 	.byte	0x03, 0x1b
        /*008e*/ 	.short	0x00ff


	//----- nvinfo : EIATTR_NUM_BARRIERS
	.align		4
        /*0090*/ 	.byte	0x02, 0x4c
        /*0092*/ 	.byte	0x01
	.zero		1


	//----- nvinfo : EIATTR_MERCURY_ISA_VERSION
	.align		4
        /*0094*/ 	.byte	0x03, 0x5f
        /*0096*/ 	.short	0x0101


	//----- nvinfo : EIATTR_VRC_CTA_INIT_COUNT
	.align		4
        /*0098*/ 	.byte	0x02, 0x4a
	.zero		1
	.zero		1


	//----- nvinfo : EIATTR_EXIT_INSTR_OFFSETS
	.align		4
        /*009c*/ 	.byte	0x04, 0x1c
        /*009e*/ 	.short	(.L_27 - .L_26)


	//   ....[0]....
.L_26:
        /*00a0*/ 	.word	0x00000040


	//   ....[1]....
        /*00a4*/ 	.word	0x00002640


	//   ....[2]....
        /*00a8*/ 	.word	0x000027b0


	//----- nvinfo : EIATTR_CRS_STACK_SIZE
	.align		4
.L_27:
        /*00ac*/ 	.byte	0x04, 0x1e
        /*00ae*/ 	.short	(.L_29 - .L_28)
.L_28:
        /*00b0*/ 	.word	0x00000000


	//----- nvinfo : EIATTR_CBANK_PARAM_SIZE
	.align		4
.L_29:
        /*00b4*/ 	.byte	0x03, 0x19
        /*00b6*/ 	.short	0x0030


	//----- nvinfo : EIATTR_PARAM_CBANK
	.align		4
        /*00b8*/ 	.byte	0x04, 0x0a
        /*00ba*/ 	.short	(.L_31 - .L_30)
	.align		4
.L_30:
        /*00bc*/ 	.word	index@(.nv.constant0._Z30flash_attention_minimal_kernelPK6__halfS1_S1_PS_fiii)
        /*00c0*/ 	.short	0x0380
        /*00c2*/ 	.short	0x0030


	//----- nvinfo : EIATTR_SW_WAR
	.align		4
.L_31:
        /*00c4*/ 	.byte	0x04, 0x36
        /*00c6*/ 	.short	(.L_33 - .L_32)
.L_32:
        /*00c8*/ 	.word	0x00000008
.L_33:


//--------------------- .nv.callgraph             --------------------------
	.section	.nv.callgraph,"",@"SHT_CUDA_CALLGRAPH"
	.align	4
	.sectionentsize	8
	.align		4
        /*0000*/ 	.word	0x00000000
	.align		4
        /*0004*/ 	.word	0xffffffff
	.align		4
        /*0008*/ 	.word	0x00000000
	.align		4
        /*000c*/ 	.word	0xfffffffe
	.align		4
        /*0010*/ 	.word	0x00000000
	.align		4
        /*0014*/ 	.word	0xfffffffd
	.align		4
        /*0018*/ 	.word	0x00000000
	.align		4
        /*001c*/ 	.word	0xfffffffc


//--------------------- .text._Z30flash_attention_minimal_kernelPK6__halfS1_S1_PS_fiii --------------------------
	.section	.text._Z30flash_attention_minimal_kernelPK6__halfS1_S1_PS_fiii,"ax",@progbits
	.align	128
        .global         _Z30flash_attention_minimal_kernelPK6__halfS1_S1_PS_fiii
        .type           _Z30flash_attention_minimal_kernelPK6__halfS1_S1_PS_fiii,@function
        .size           _Z30flash_attention_minimal_kernelPK6__halfS1_S1_PS_fiii,(.L_x_27 - _Z30flash_attention_minimal_kernelPK6__halfS1_S1_PS_fiii)
        .other          _Z30flash_attention_minimal_kernelPK6__halfS1_S1_PS_fiii,@"STO_CUDA_ENTRY STV_DEFAULT"
_Z30flash_attention_minimal_kernelPK6__halfS1_S1_PS_fiii:
.text._Z30flash_attention_minimal_kernelPK6__halfS1_S1_PS_fiii:
[----:B------:R-:W-:Y:S08]  /*0000*/  LDC R1, c[0x0][0x37c] ;  /* 0x0000df00ff017b82 */ /* 0x000ff00000000800 */
[----:B------:R-:W0:Y:S08]  /*0010*/  S2UR UR9, SR_CTAID.X ;  /* 0x00000000000979c3 */ /* 0x000e300000002500 */
[----:B------:R-:W0:Y:S02]  /*0020*/  LDC R0, c[0x0][0x3ac] ;  /* 0x0000eb00ff007b82 */ /* 0x000e240000000800 */
[----:B0-----:R-:W-:-:S13]  /*0030*/  ISETP.LE.AND P0, PT, R0, UR9, PT ;  /* 0x0000000900007c0c */ /* 0x001fda000bf03270 */
[----:B------:R-:W-:Y:S05]  /*0040*/  @P0 EXIT ;  /* 0x000000000000094d */ /* 0x000fea0003800000 */
[----:B------:R-:W0:Y:S01]  /*0050*/  S2R R7, SR_TID.X ;  /* 0x0000000000077919 */ /* 0x000e220000002100 */
[----:B------:R-:W-:Y:S01]  /*0060*/  S2UR UR4, SR_CTAID.Z ;  /* 0x00000000000479c3 */ /* 0x000fe20000002700 */
[----:B------:R-:W1:Y:S07]  /*0070*/  LDCU.64 UR10, c[0x0][0x358] ;  /* 0x00006b00ff0a77ac */ /* 0x000e6e0008000a00 */
[----:B------:R-:W2:Y:S08]  /*0080*/  S2UR UR5, SR_CTAID.Y ;  /* 0x00000000000579c3 */ /* 0x000eb00000002600 */
[----:B------:R-:W3:Y:S01]  /*0090*/  LDC R21, c[0x0][0x3a8] ;  /* 0x0000ea00ff157b82 */ /* 0x000ee20000000800 */
[----:B------:R-:W4:Y:S01]  /*00a0*/  S2R R19, SR_CgaCtaId ;  /* 0x0000000000137919 */ /* 0x000f220000008800 */
[----:B------:R-:W5:Y:S01]  /*00b0*/  LDCU.64 UR6, c[0x0][0x388] ;  /* 0x00007100ff0677ac */ /* 0x000f620008000a00 */
[----:B0-----:R-:W-:Y:S01]  /*00c0*/  ISETP.GT.U32.AND P0, PT, R7, 0x3f, PT ;  /* 0x0000003f0700780c */ /* 0x001fe20003f04070 */
[----:B--2---:R-:W-:-:S02]  /*00d0*/  IMAD R18, R0, UR5, RZ ;  /* 0x0000000500127c24 */ /* 0x004fc4000f8e02ff */
[----:B---3--:R-:W-:-:S10]  /*00e0*/  IMAD R21, R21, UR4, RZ ;  /* 0x0000000415157c24 */ /* 0x008fd4000f8e02ff */
[----:B------:R-:W0:Y:S01]  /*00f0*/  @!P0 LDC.64 R2, c[0x0][0x380] ;  /* 0x0000e000ff028b82 */ /* 0x000e220000000a00 */
[----:B------:R-:W-:Y:S01]  /*0100*/  @!P0 IMAD R0, R21, R0, UR9 ;  /* 0x0000000915008e24 */ /* 0x000fe2000f8e0200 */
[----:B------:R-:W-:-:S04]  /*0110*/  @!P0 LEA R5, R18, R7, 0x6 ;  /* 0x0000000712058211 */ /* 0x000fc800078e30ff */
[----:B------:R-:W-:-:S05]  /*0120*/  @!P0 LEA R5, R0, R5, 0x6 ;  /* 0x0000000500058211 */ /* 0x000fca00078e30ff */
[----:B0-----:R-:W-:-:S06]  /*0130*/  @!P0 IMAD.WIDE R2, R5, 0x2, R2 ;  /* 0x0000000205028825 */ /* 0x001fcc00078e0202 */
[----:B-1----:R0:W2:Y:S01]  /*0140*/  @!P0 LDG.E.U16.CONSTANT R2, desc[UR10][R2.64] ;  /* 0x0000000a02028981 */ /* 0x0020a2000c1e9500 */
[----:B------:R-:W-:Y:S01]  /*0150*/  MOV R0, 0x400 ;  /* 0x0000040000007802 */ /* 0x000fe20000000f00 */
[----:B-----5:R-:W-:Y:S01]  /*0160*/  UIADD3 UR5, UP0, UPT, UR6, 0x10, URZ ;  /* 0x0000001006057890 */ /* 0x020fe2000ff1e0ff */
[----:B------:R-:W-:Y:S02]  /*0170*/  SHF.L.U32 R18, R18, 0x6, RZ ;  /* 0x0000000612127819 */ /* 0x000fe400000006ff */
[----:B------:R-:W-:Y:S01]  /*0180*/  IADD3 R4, PT, PT, R0, 0x100, RZ ;  /* 0x0000010000047810 */ /* 0x000fe20007ffe0ff */
[----:B------:R-:W-:Y:S01]  /*0190*/  UIADD3.X UR6, UPT, UPT, URZ, UR7, URZ, UP0, !UPT ;  /* 0x00000007ff067290 */ /* 0x000fe200087fe4ff */
[C---:B----4-:R-:W-:Y:S02]  /*01a0*/  @!P0 LEA R0, R19.reuse, R0, 0x18 ;  /* 0x0000000013008211 */ /* 0x050fe400078ec0ff */
[----:B------:R-:W-:Y:S02]  /*01b0*/  LEA R19, R19, R4, 0x18 ;  /* 0x0000000413137211 */ /* 0x000fe400078ec0ff */
[C---:B------:R-:W-:Y:S01]  /*01c0*/  @!P0 LEA R5, R7.reuse, R0, 0x2 ;  /* 0x0000000007058211 */ /* 0x040fe200078e10ff */
[----:B------:R-:W-:Y:S01]  /*01d0*/  HFMA2 R0, -RZ, RZ, 0, 0 ;  /* 0x00000000ff007431 */ /* 0x000fe200000001ff */
[----:B------:R-:W-:-:S02]  /*01e0*/  LEA R19, R7, R19, 0x2 ;  /* 0x0000001307137211 */ /* 0x000fc400078e10ff */
[----:B------:R-:W-:Y:S02]  /*01f0*/  MOV R22, 0xff7fffff ;  /* 0xff7fffff00167802 */ /* 0x000fe40000000f00 */
[----:B0-----:R-:W-:Y:S01]  /*0200*/  IADD3 R3, PT, PT, R18, R7, RZ ;  /* 0x0000000712037210 */ /* 0x001fe20007ffe0ff */
[----:B--2---:R-:W-:Y:S01]  /*0210*/  @!P0 HADD2.F32 R4, -RZ, R2.H0_H0 ;  /* 0x20000002ff048230 */ /* 0x004fe20000004100 */
[----:B------:R-:W-:-:S04]  /*0220*/  MOV R2, RZ ;  /* 0x000000ff00027202 */ /* 0x000fc80000000f00 */
[----:B------:R0:W-:Y:S01]  /*0230*/  @!P0 STS [R5], R4 ;  /* 0x0000000405008388 */ /* 0x0001e20000000800 */
[----:B------:R-:W-:Y:S06]  /*0240*/  BAR.SYNC.DEFER_BLOCKING 0x0 ;  /* 0x0000000000007b1d */ /* 0x000fec0000010000 */
[----:B------:R0:W-:Y:S02]  /*0250*/  @!P0 STS [R19], RZ ;  /* 0x000000ff13008388 */ /* 0x0001e40000000800 */
[----:B------:R-:W-:Y:S06]  /*0260*/  BAR.SYNC.DEFER_BLOCKING 0x0 ;  /* 0x0000000000007b1d */ /* 0x000fec0000010000 */
.L_x_20:
[----:B------:R-:W1:Y:S01]  /*0270*/  LDCU UR4, c[0x0][0x3ac] ;  /* 0x00007580ff0477ac */ /* 0x000e620008000800 */
[----:B------:R-:W2:Y:S01]  /*0280*/  S2R R13, SR_TID.X ;  /* 0x00000000000d7919 */ /* 0x000ea20000002100 */
[----:B------:R-:W-:Y:S01]  /*0290*/  SHF.L.U32 R23, R2, 0x6, RZ ;  /* 0x0000000602177819 */ /* 0x000fe200000006ff */
[----:B------:R-:W-:Y:S01]  /*02a0*/  BSSY.RECONVERGENT B0, `(.L_x_0) ;  /* 0x000005e000007945 */ /* 0x000fe20003800200 */
[----:B------:R-:W3:Y:S01]  /*02b0*/  LDCU UR8, c[0x0][0x3ac] ;  /* 0x00007580ff0877ac */ /* 0x000ee20008000800 */
[----:B-1----:R-:W-:Y:S01]  /*02c0*/  UIADD3 UR4, UPT, UPT, UR4, 0x3f, URZ ;  /* 0x0000003f04047890 */ /* 0x002fe2000fffe0ff */
[----:B---3--:R-:W-:-:S03]  /*02d0*/  MOV R16, UR8 ;  /* 0x0000000800107c02 */ /* 0x008fc60008000f00 */
[----:B------:R-:W-:Y:S01]  /*02e0*/  USHF.R.S32.HI UR7, URZ, 0x1f, UR4 ;  /* 0x0000001fff077899 */ /* 0x000fe20008011404 */
[----:B------:R-:W-:-:S03]  /*02f0*/  VIADDMNMX R17, R23, 0x40, R16, PT ;  /* 0x0000004017117846 */ /* 0x000fc60003800110 */
[----:B------:R-:W-:Y:S02]  /*0300*/  ULEA.HI UR7, UR7, UR4, URZ, 0x6 ;  /* 0x0000000407077291 */ /* 0x000fe4000f8f30ff */
[C---:B------:R-:W-:Y:S02]  /*0310*/  IMAD R20, R2.reuse, -0x40, R17 ;  /* 0xffffffc002147824 */ /* 0x040fe400078e0211 */
[----:B------:R-:W-:Y:S01]  /*0320*/  USHF.R.S32.HI UR7, URZ, 0x6, UR7 ;  /* 0x00000006ff077899 */ /* 0x000fe20008011407 */
[----:B------:R-:W-:Y:S02]  /*0330*/  IADD3 R2, PT, PT, R2, 0x1, RZ ;  /* 0x0000000102027810 */ /* 0x000fe40007ffe0ff */
[----:B--2---:R-:W-:Y:S01]  /*0340*/  ISETP.GE.AND P1, PT, R13, R20, PT ;  /* 0x000000140d00720c */ /* 0x004fe20003f26270 */
[----:B------:R-:W-:-:S04]  /*0350*/  UISETP.LT.AND UP0, UPT, UR7, 0x1, UPT ;  /* 0x000000010700788c */ /* 0x000fc8000bf01270 */
[----:B------:R-:W-:-:S06]  /*0360*/  USEL UR7, UR7, 0x1, !UP0 ;  /* 0x0000000107077887 */ /* 0x000fcc000c000000 */
[----:B------:R-:W-:Y:S02]  /*0370*/  ISETP.NE.AND P0, PT, R2, UR7, PT ;  /* 0x0000000702007c0c */ /* 0x000fe4000bf05270 */
[----:B------:R-:W-:Y:S11]  /*0380*/  @P1 BRA `(.L_x_1) ;  /* 0x00000004003c1947 */ /* 0x000ff60003800000 */
.L_x_3:
[----:B-1----:R-:W1:Y:S01]  /*0390*/  LDCU UR4, c[0x0][0x3ac] ;  /* 0x00007580ff0477ac */ /* 0x002e620008000800 */
[----:B------:R-:W2:Y:S01]  /*03a0*/  S2R R8, SR_CgaCtaId ;  /* 0x0000000000087919 */ /* 0x000ea20000008800 */
[----:B------:R-:W-:Y:S01]  /*03b0*/  HFMA2 R25, -RZ, RZ, 0, 0 ;  /* 0x00000000ff197431 */ /* 0x000fe200000001ff */
[----:B------:R-:W-:Y:S02]  /*03c0*/  MOV R10, 0x20 ;  /* 0x00000020000a7802 */ /* 0x000fe40000000f00 */
[----:B------:R-:W-:Y:S02]  /*03d0*/  MOV R9, 0x400 ;  /* 0x0000040000097802 */ /* 0x000fe40000000f00 */
[----:B-1----:R-:W-:-:S05]  /*03e0*/  MOV R16, UR4 ;  /* 0x0000000400107c02 */ /* 0x002fca0008000f00 */
[----:B0-----:R-:W-:-:S05]  /*03f0*/  IMAD R4, R21, R16, R23 ;  /* 0x0000001015047224 */ /* 0x001fca00078e0217 */
[----:B------:R-:W-:-:S04]  /*0400*/  IADD3 R11, PT, PT, R4, R13, RZ ;  /* 0x0000000d040b7210 */ /* 0x000fc80007ffe0ff */
[----:B------:R-:W-:-:S07]  /*0410*/  LEA R11, R11, R18, 0x6 ;  /* 0x000000120b0b7211 */ /* 0x000fce00078e30ff */
.L_x_2:
[----:B------:R-:W-:Y:S02]  /*0420*/  MOV R14, UR5 ;  /* 0x00000005000e7c02 */ /* 0x000fe40008000f00 */
[----:B------:R-:W-:-:S03]  /*0430*/  MOV R15, UR6 ;  /* 0x00000006000f7c02 */ /* 0x000fc60008000f00 */
[----:B------:R-:W-:-:S05]  /*0440*/  IMAD.WIDE R14, R11, 0x2, R14 ;  /* 0x000000020b0e7825 */ /* 0x000fca00078e020e */
[----:B------:R-:W3:Y:S04]  /*0450*/  LDG.E.U16.CONSTANT R27, desc[UR10][R14.64+-0x10] ;  /* 0xfffff00a0e1b7981 */ /* 0x000ee8000c1e9500 */
[----:B------:R-:W4:Y:S04]  /*0460*/  LDG.E.U16.CONSTANT R24, desc[UR10][R14.64+-0xe] ;  /* 0xfffff20a0e187981 */ /* 0x000f28000c1e9500 */
[----:B------:R-:W5:Y:S01]  /*0470*/  LDG.E.U16.CONSTANT R26, desc[UR10][R14.64+-0xc] ;  /* 0xfffff40a0e1a7981 */ /* 0x000f62000c1e9500 */
[----:B--2---:R-:W-:-:S04]  /*0480*/  LEA R5, R8, R9, 0x18 ;  /* 0x0000000908057211 */ /* 0x004fc800078ec0ff */
[----:B------:R-:W-:-:S05]  /*0490*/  IADD3 R12, PT, PT, R5, R10, RZ ;  /* 0x0000000a050c7210 */ /* 0x000fca0007ffe0ff */
[----:B------:R-:W0:Y:S01]  /*04a0*/  LDS.128 R4, [R12+-0x20] ;  /* 0xffffe0000c047984 */ /* 0x000e220000000c00 */
[----:B---3--:R-:W-:-:S05]  /*04b0*/  HADD2.F32 R27, -RZ, R27.H0_H0 ;  /* 0x2000001bff1b7230 */ /* 0x008fca0000004100 */
[----:B0-----:R-:W-:Y:S02]  /*04c0*/  FFMA R28, R4, R27, R25 ;  /* 0x0000001b041c7223 */ /* 0x001fe40000000019 */
[----:B------:R-:W2:Y:S01]  /*04d0*/  LDG.E.U16.CONSTANT R4, desc[UR10][R14.64+-0xa] ;  /* 0xfffff60a0e047981 */ /* 0x000ea2000c1e9500 */
[----:B----4-:R-:W-:-:S03]  /*04e0*/  HADD2.F32 R25, -RZ, R24.H0_H0 ;  /* 0x20000018ff197230 */ /* 0x010fc60000004100 */
[----:B------:R-:W3:Y:S02]  /*04f0*/  LDG.E.U16.CONSTANT R24, desc[UR10][R14.64+-0x8] ;  /* 0xfffff80a0e187981 */ /* 0x000ee4000c1e9500 */
[----:B------:R-:W-:Y:S02]  /*0500*/  FFMA R5, R25, R5, R28 ;  /* 0x0000000519057223 */ /* 0x000fe4000000001c */
[----:B------:R-:W4:Y:S01]  /*0510*/  LDG.E.U16.CONSTANT R25, desc[UR10][R14.64+-0x6] ;  /* 0xfffffa0a0e197981 */ /* 0x000f22000c1e9500 */
[----:B-----5:R-:W-:-:S05]  /*0520*/  HADD2.F32 R26, -RZ, R26.H0_H0 ;  /* 0x2000001aff1a7230 */ /* 0x020fca0000004100 */
[----:B------:R-:W-:Y:S02]  /*0530*/  FFMA R6, R26, R6, R5 ;  /* 0x000000061a067223 */ /* 0x000fe40000000005 */
[----:B------:R-:W5:Y:S01]  /*0540*/  LDG.E.U16.CONSTANT R26, desc[UR10][R14.64+-0x4] ;  /* 0xfffffc0a0e1a7981 */ /* 0x000f62000c1e9500 */
[----:B--2---:R-:W-:-:S05]  /*0550*/  HADD2.F32 R5, -RZ, R4.H0_H0 ;  /* 0x20000004ff057230 */ /* 0x004fca0000004100 */
[----:B------:R-:W-:Y:S02]  /*0560*/  FFMA R27, R5, R7, R6 ;  /* 0x00000007051b7223 */ /* 0x000fe40000000006 */
[----:B------:R-:W0:Y:S01]  /*0570*/  LDS.128 R4, [R12+-0x10] ;  /* 0xfffff0000c047984 */ /* 0x000e220000000c00 */
[----:B---3--:R-:W-:Y:S02]  /*0580*/  HADD2.F32 R24, -RZ, R24.H0_H0 ;  /* 0x20000018ff187230 */ /* 0x008fe40000004100 */
[----:B----4-:R-:W-:-:S03]  /*0590*/  HADD2.F32 R25, -RZ, R25.H0_H0 ;  /* 0x20000019ff197230 */ /* 0x010fc60000004100 */
[----:B0-----:R-:W-:Y:S02]  /*05a0*/  FFMA R24, R4, R24, R27 ;  /* 0x0000001804187223 */ /* 0x001fe4000000001b */
[----:B------:R-:W2:Y:S02]  /*05b0*/  LDG.E.U16.CONSTANT R4, desc[UR10][R14.64+-0x2] ;  /* 0xfffffe0a0e047981 */ /* 0x000ea4000c1e9500 */
[----:B------:R-:W-:Y:S02]  /*05c0*/  FFMA R5, R25, R5, R24 ;  /* 0x0000000519057223 */ /* 0x000fe40000000018 */
[----:B------:R-:W3:Y:S01]  /*05d0*/  LDG.E.U16.CONSTANT R24, desc[UR10][R14.64] ;  /* 0x0000000a0e187981 */ /* 0x000ee2000c1e9500 */
[----:B-----5:R-:W-:-:S03]  /*05e0*/  HADD2.F32 R26, -RZ, R26.H0_H0 ;  /* 0x2000001aff1a7230 */ /* 0x020fc60000004100 */
[----:B------:R-:W4:Y:S02]  /*05f0*/  LDG.E.U16.CONSTANT R25, desc[UR10][R14.64+0x2] ;  /* 0x0000020a0e197981 */ /* 0x000f24000c1e9500 */
[----:B------:R-:W-:Y:S02]  /*0600*/  FFMA R6, R26, R6, R5 ;  /* 0x000000061a067223 */ /* 0x000fe40000000005 */
[----:B------:R-:W5:Y:S01]  /*0610*/  LDG.E.U16.CONSTANT R26, desc[UR10][R14.64+0x4] ;  /* 0x0000040a0e1a7981 */ /* 0x000f62000c1e9500 */
[----:B--2---:R-:W-:-:S05]  /*0620*/  HADD2.F32 R5, -RZ, R4.H0_H0 ;  /* 0x20000004ff057230 */ /* 0x004fca0000004100 */
[----:B------:R-:W-:Y:S02]  /*0630*/  FFMA R27, R5, R7, R6 ;  /* 0x00000007051b7223 */ /* 0x000fe40000000006 */
[----:B------:R-:W0:Y:S01]  /*0640*/  LDS.128 R4, [R12] ;  /* 0x000000000c047984 */ /* 0x000e220000000c00 */
        /* <DEDUP_REMOVED lines=9> */
[----:B------:R-:W5:Y:S04]  /*06e0*/  LDG.E.U16.CONSTANT R26, desc[UR10][R14.64+0xc] ;  /* 0x00000c0a0e1a7981 */ /* 0x000f68000c1e9500 */
[----:B------:R-:W5:Y:S01]  /*06f0*/  LDG.E.U16.CONSTANT R27, desc[UR10][R14.64+0xe] ;  /* 0x00000e0a0e1b7981 */ /* 0x000f62000c1e9500 */
[----:B------:R-:W-:-:S04]  /*0700*/  IADD3 R10, PT, PT, R10, 0x40, RZ ;  /* 0x000000400a0a7810 */ /* 0x000fc80007ffe0ff */
[----:B------:R-:W-:Y:S02]  /*0710*/  ISETP.NE.AND P1, PT, R10, 0x120, PT ;  /* 0x000001200a00780c */ /* 0x000fe40003f25270 */
[----:B------:R-:W-:Y:S01]  /*0720*/  IADD3 R11, PT, PT, R11, 0x10, RZ ;  /* 0x000000100b0b7810 */ /* 0x000fe20007ffe0ff */
[----:B--2---:R-:W-:-:S05]  /*0730*/  HADD2.F32 R5, -RZ, R4.H0_H0 ;  /* 0x20000004ff057230 */ /* 0x004fca0000004100 */
[----:B------:R-:W-:Y:S02]  /*0740*/  FFMA R29, R5, R7, R6 ;  /* 0x00000007051d7223 */ /* 0x000fe40000000006 */
[----:B------:R-:W0:Y:S01]  /*0750*/  LDS.128 R4, [R12+0x10] ;  /* 0x000010000c047984 */ /* 0x000e220000000c00 */
[----:B---3--:R-:W-:Y:S02]  /*0760*/  HADD2.F32 R24, -RZ, R24.H0_H0 ;  /* 0x20000018ff187230 */ /* 0x008fe40000004100 */
[----:B----4-:R-:W-:Y:S02]  /*0770*/  HADD2.F32 R25, -RZ, R25.H0_H0 ;  /* 0x20000019ff197230 */ /* 0x010fe40000004100 */
[----:B-----5:R-:W-:Y:S02]  /*0780*/  HADD2.F32 R26, -RZ, R26.H0_H0 ;  /* 0x2000001aff1a7230 */ /* 0x020fe40000004100 */
[----:B------:R-:W-:Y:S02]  /*0790*/  HADD2.F32 R27, -RZ, R27.H0_H0 ;  /* 0x2000001bff1b7230 */ /* 0x000fe40000004100 */
[----:B0-----:R-:W-:-:S04]  /*07a0*/  FFMA R4, R4, R24, R29 ;  /* 0x0000001804047223 */ /* 0x001fc8000000001d */
[----:B------:R-:W-:-:S04]  /*07b0*/  FFMA R5, R25, R5, R4 ;  /* 0x0000000519057223 */ /* 0x000fc80000000004 */
[----:B------:R-:W-:-:S04]  /*07c0*/  FFMA R6, R26, R6, R5 ;  /* 0x000000061a067223 */ /* 0x000fc80000000005 */
[----:B------:R-:W-:Y:S01]  /*07d0*/  FFMA R25, R27, R7, R6 ;  /* 0x000000071b197223 */ /* 0x000fe20000000006 */
[----:B------:R-:W-:Y:S06]  /*07e0*/  @P1 BRA `(.L_x_2) ;  /* 0xfffffffc000c1947 */ /* 0x000fec000383ffff */
[----:B------:R-:W0:Y:S01]  /*07f0*/  LDCU UR4, c[0x0][0x3a0] ;  /* 0x00007400ff0477ac */ /* 0x000e220008000800 */
[----:B------:R-:W-:-:S04]  /*0800*/  IADD3 R9, PT, PT, R9, 0x200, RZ ;  /* 0x0000020009097810 */ /* 0x000fc80007ffe0ff */
[----:B------:R-:W-:-:S04]  /*0810*/  LEA R8, R8, R9, 0x18 ;  /* 0x0000000908087211 */ /* 0x000fc800078ec0ff */
[C---:B------:R-:W-:Y:S02]  /*0820*/  LEA R8, R13.reuse, R8, 0x2 ;  /* 0x000000080d087211 */ /* 0x040fe400078e10ff */
[----:B------:R-:W-:-:S04]  /*0830*/  IADD3 R13, PT, PT, R13, 0x80, RZ ;  /* 0x000000800d0d7810 */ /* 0x000fc80007ffe0ff */
[----:B------:R-:W-:Y:S01]  /*0840*/  ISETP.GE.AND P1, PT, R13, R20, PT ;  /* 0x000000140d00720c */ /* 0x000fe20003f26270 */
[----:B0-----:R-:W-:-:S05]  /*0850*/  FMUL R25, R25, UR4 ;  /* 0x0000000419197c20 */ /* 0x001fca0008400000 */
[----:B------:R1:W-:Y:S07]  /*0860*/  STS [R8], R25 ;  /* 0x0000001908007388 */ /* 0x0003ee0000000800 */
[----:B------:R-:W-:Y:S05]  /*0870*/  @!P1 BRA `(.L_x_3) ;  /* 0xfffffff800c49947 */ /* 0x000fea000383ffff */
.L_x_1:
[----:B------:R-:W-:Y:S05]  /*0880*/  BSYNC.RECONVERGENT B0 ;  /* 0x0000000000007941 */ /* 0x000fea0003800200 */
.L_x_0:
[----:B------:R-:W-:Y:S01]  /*0890*/  BAR.SYNC.DEFER_BLOCKING 0x0 ;  /* 0x0000000000007b1d */ /* 0x000fe20000010000 */
[----:B------:R-:W-:Y:S02]  /*08a0*/  ISETP.GE.AND P1, PT, R20, 0x1, PT ;  /* 0x000000011400780c */ /* 0x000fe40003f26270 */
[----:B-1----:R-:W-:Y:S02]  /*08b0*/  LOP3.LUT R25, R17, 0x3, RZ, 0xc0, !PT ;  /* 0x0000000311197812 */ /* 0x002fe400078ec0ff */
[----:B------:R-:W-:-:S09]  /*08c0*/  MOV R9, R22 ;  /* 0x0000001600097202 */ /* 0x000fd20000000f00 */
[----:B------:R-:W-:Y:S05]  /*08d0*/  @!P1 BRA `(.L_x_4) ;  /* 0x0000000400509947 */ /* 0x000fea0003800000 */
[----:B0-----:R-:W-:Y:S01]  /*08e0*/  IADD3 R4, PT, PT, R20, -0x1, RZ ;  /* 0xffffffff14047810 */ /* 0x001fe20007ffe0ff */
[----:B------:R-:W-:Y:S01]  /*08f0*/  HFMA2 R24, -RZ, RZ, 0, 0 ;  /* 0x00000000ff187431 */ /* 0x000fe200000001ff */
[----:B------:R-:W-:Y:S02]  /*0900*/  LOP3.LUT R27, R17, 0xf, RZ, 0xc0, !PT ;  /* 0x0000000f111b7812 */ /* 0x000fe400078ec0ff */
[----:B------:R-:W-:Y:S02]  /*0910*/  ISETP.GE.U32.AND P1, PT, R4, 0xf, PT ;  /* 0x0000000f0400780c */ /* 0x000fe40003f26070 */
[----:B------:R-:W-:Y:S02]  /*0920*/  ISETP.NE.AND P2, PT, R27, RZ, PT ;  /* 0x000000ff1b00720c */ /* 0x000fe40003f45270 */
[----:B------:R-:W-:-:S09]  /*0930*/  MOV R9, R22 ;  /* 0x0000001600097202 */ /* 0x000fd20000000f00 */
[----:B------:R-:W-:Y:S05]  /*0940*/  @!P1 BRA `(.L_x_5) ;  /* 0x00000000005c9947 */ /* 0x000fea0003800000 */
[----:B------:R-:W0:Y:S01]  /*0950*/  S2UR UR7, SR_CgaCtaId ;  /* 0x00000000000779c3 */ /* 0x000e220000008800 */
[----:B------:R-:W-:Y:S01]  /*0960*/  UMOV UR4, 0x400 ;  /* 0x0000040000047882 */ /* 0x000fe20000000000 */
[----:B------:R-:W-:Y:S01]  /*0970*/  IADD3 R24, PT, PT, R20, -R27, RZ ;  /* 0x8000001b14187210 */ /* 0x000fe20007ffe0ff */
[----:B------:R-:W-:Y:S01]  /*0980*/  UIADD3 UR4, UPT, UPT, UR4, 0x200, URZ ;  /* 0x0000020004047890 */ /* 0x000fe2000fffe0ff */
[----:B------:R-:W-:-:S03]  /*0990*/  MOV R9, R22 ;  /* 0x0000001600097202 */ /* 0x000fc60000000f00 */
[----:B0-----:R-:W-:-:S03]  /*09a0*/  ULEA UR7, UR7, UR4, 0x18 ;  /* 0x0000000407077291 */ /* 0x001fc6000f8ec0ff */
[----:B------:R-:W-:-:S09]  /*09b0*/  UMOV UR4, URZ ;  /* 0x000000ff00047c82 */ /* 0x000fd20008000000 */
.L_x_6:
[----:B------:R-:W-:Y:S02]  /*09c0*/  ULEA UR8, UR4, UR7, 0x2 ;  /* 0x0000000704087291 */ /* 0x000fe4000f8e10ff */
[----:B------:R-:W-:-:S06]  /*09d0*/  UIADD3 UR4, UPT, UPT, UR4, 0x10, URZ ;  /* 0x0000001004047890 */ /* 0x000fcc000fffe0ff */
[----:B------:R-:W-:Y:S01]  /*09e0*/  ISETP.NE.AND P1, PT, R24, UR4, PT ;  /* 0x0000000418007c0c */ /* 0x000fe2000bf25270 */
[----:B------:R-:W0:Y:S04]  /*09f0*/  LDS.128 R12, [UR8] ;  /* 0x00000008ff0c7984 */ /* 0x000e280008000c00 */
[----:B------:R-:W1:Y:S01]  /*0a00*/  LDS.128 R4, [UR8+0x10] ;  /* 0x00001008ff047984 */ /* 0x000e620008000c00 */
[----:B0-----:R-:W-:-:S03]  /*0a10*/  FMNMX3 R12, R9, R12, R13, !PT ;  /* 0x0000000c090c7276 */ /* 0x001fc6000780000d */
[----:B------:R-:W0:Y:S01]  /*0a20*/  LDS.128 R8, [UR8+0x20] ;  /* 0x00002008ff087984 */ /* 0x000e220008000c00 */
[----:B------:R-:W-:-:S04]  /*0a30*/  FMNMX3 R12, R12, R14, R15, !PT ;  /* 0x0000000e0c0c7276 */ /* 0x000fc8000780000f */
[----:B-1----:R-:W-:Y:S02]  /*0a40*/  FMNMX3 R4, R12, R4, R5, !PT ;  /* 0x000000040c047276 */ /* 0x002fe40007800005 */
[----:B------:R-:W1:Y:S02]  /*0a50*/  LDS.128 R12, [UR8+0x30] ;  /* 0x00003008ff0c7984 */ /* 0x000e640008000c00 */
[----:B------:R-:W-:-:S04]  /*0a60*/  FMNMX3 R4, R4, R6, R7, !PT ;  /* 0x0000000604047276 */ /* 0x000fc80007800007 */
[----:B0-----:R-:W-:-:S04]  /*0a70*/  FMNMX3 R4, R4, R8, R9, !PT ;  /* 0x0000000804047276 */ /* 0x001fc80007800009 */
[----:B------:R-:W-:-:S04]  /*0a80*/  FMNMX3 R4, R4, R10, R11, !PT ;  /* 0x0000000a04047276 */ /* 0x000fc8000780000b */
[----:B-1----:R-:W-:-:S04]  /*0a90*/  FMNMX3 R4, R4, R12, R13, !PT ;  /* 0x0000000c04047276 */ /* 0x002fc8000780000d */
[----:B------:R-:W-:Y:S01]  /*0aa0*/  FMNMX3 R9, R4, R14, R15, !PT ;  /* 0x0000000e04097276 */ /* 0x000fe2000780000f */
[----:B------:R-:W-:Y:S06]  /*0ab0*/  @P1 BRA `(.L_x_6) ;  /* 0xfffffffc00c01947 */ /* 0x000fec000383ffff */
.L_x_5:
[----:B------:R-:W-:Y:S05]  /*0ac0*/  @!P2 BRA `(.L_x_4) ;  /* 0x0000000000d4a947 */ /* 0x000fea0003800000 */
[----:B------:R-:W-:Y:S02]  /*0ad0*/  ISETP.GE.U32.AND P1, PT, R27, 0x8, PT ;  /* 0x000000081b00780c */ /* 0x000fe40003f26070 */
[----:B------:R-:W-:-:S04]  /*0ae0*/  LOP3.LUT R14, R17, 0x7, RZ, 0xc0, !PT ;  /* 0x00000007110e7812 */ /* 0x000fc800078ec0ff */
[----:B------:R-:W-:-:S07]  /*0af0*/  ISETP.NE.AND P2, PT, R14, RZ, PT ;  /* 0x000000ff0e00720c */ /* 0x000fce0003f45270 */
[----:B------:R-:W-:Y:S06]  /*0b00*/  @!P1 BRA `(.L_x_7) ;  /* 0x0000000000489947 */ /* 0x000fec0003800000 */
[----:B------:R-:W0:Y:S01]  /*0b10*/  S2R R5, SR_CgaCtaId ;  /* 0x0000000000057919 */ /* 0x000e220000008800 */
[----:B------:R-:W-:-:S04]  /*0b20*/  MOV R4, 0x400 ;  /* 0x0000040000047802 */ /* 0x000fc80000000f00 */
[----:B------:R-:W-:-:S04]  /*0b30*/  IADD3 R4, PT, PT, R4, 0x200, RZ ;  /* 0x0000020004047810 */ /* 0x000fc80007ffe0ff */
[----:B0-----:R-:W-:-:S04]  /*0b40*/  LEA R5, R5, R4, 0x18 ;  /* 0x0000000405057211 */ /* 0x001fc800078ec0ff */
[C---:B------:R-:W-:Y:S02]  /*0b50*/  LEA R4, R24.reuse, R5, 0x2 ;  /* 0x0000000518047211 */ /* 0x040fe400078e10ff */
[----:B------:R-:W-:-:S03]  /*0b60*/  IADD3 R24, PT, PT, R24, 0x8, RZ ;  /* 0x0000000818187810 */ /* 0x000fc60007ffe0ff */
[----:B------:R-:W-:Y:S04]  /*0b70*/  LDS R6, [R4] ;  /* 0x0000000004067984 */ /* 0x000fe80000000800 */
[----:B------:R-:W0:Y:S04]  /*0b80*/  LDS R5, [R4+0x4] ;  /* 0x0000040004057984 */ /* 0x000e280000000800 */
[----:B------:R-:W-:Y:S04]  /*0b90*/  LDS R8, [R4+0x8] ;  /* 0x0000080004087984 */ /* 0x000fe80000000800 */
[----:B------:R-:W1:Y:S04]  /*0ba0*/  LDS R7, [R4+0xc] ;  /* 0x00000c0004077984 */ /* 0x000e680000000800 */
[----:B------:R-:W-:Y:S04]  /*0bb0*/  LDS R10, [R4+0x10] ;  /* 0x00001000040a7984 */ /* 0x000fe80000000800 */
[----:B------:R-:W2:Y:S04]  /*0bc0*/  LDS R11, [R4+0x14] ;  /* 0x00001400040b7984 */ /* 0x000ea80000000800 */
[----:B------:R-:W-:Y:S04]  /*0bd0*/  LDS R12, [R4+0x18] ;  /* 0x00001800040c7984 */ /* 0x000fe80000000800 */
[----:B------:R-:W3:Y:S01]  /*0be0*/  LDS R13, [R4+0x1c] ;  /* 0x00001c00040d7984 */ /* 0x000ee20000000800 */
[----:B0-----:R-:W-:-:S04]  /*0bf0*/  FMNMX3 R5, R9, R6, R5, !PT ;  /* 0x0000000609057276 */ /* 0x001fc80007800005 */
[----:B-1----:R-:W-:-:S04]  /*0c00*/  FMNMX3 R5, R5, R8, R7, !PT ;  /* 0x0000000805057276 */ /* 0x002fc80007800007 */
[----:B--2---:R-:W-:-:S04]  /*0c10*/  FMNMX3 R5, R5, R10, R11, !PT ;  /* 0x0000000a05057276 */ /* 0x004fc8000780000b */
[----:B---3--:R-:W-:-:S07]  /*0c20*/  FMNMX3 R9, R5, R12, R13, !PT ;  /* 0x0000000c05097276 */ /* 0x008fce000780000d */
.L_x_7:
[----:B------:R-:W-:Y:S05]  /*0c30*/  @!P2 BRA `(.L_x_4) ;  /* 0x000000000078a947 */ /* 0x000fea0003800000 */
[----:B------:R-:W-:Y:S02]  /*0c40*/  ISETP.GE.U32.AND P1, PT, R14, 0x4, PT ;  /* 0x000000040e00780c */ /* 0x000fe40003f26070 */
[----:B------:R-:W-:-:S11]  /*0c50*/  ISETP.NE.AND P2, PT, R25, RZ, PT ;  /* 0x000000ff1900720c */ /* 0x000fd60003f45270 */
[----:B------:R-:W-:Y:S05]  /*0c60*/  @!P1 BRA `(.L_x_8) ;  /* 0x0000000000309947 */ /* 0x000fea0003800000 */
        /* <DEDUP_REMOVED lines=9> */
[----:B------:R-:W1:Y:S01]  /*0d00*/  LDS R8, [R5+0xc] ;  /* 0x00000c0005087984 */ /* 0x000e620000000800 */
[----:B0-----:R-:W-:-:S04]  /*0d10*/  FMNMX3 R4, R9, R4, R6, !PT ;  /* 0x0000000409047276 */ /* 0x001fc80007800006 */
[----:B-1----:R-:W-:-:S07]  /*0d20*/  FMNMX3 R9, R4, R7, R8, !PT ;  /* 0x0000000704097276 */ /* 0x002fce0007800008 */
.L_x_8:
[----:B------:R-:W-:Y:S05]  /*0d30*/  @!P2 BRA `(.L_x_4) ;  /* 0x000000000038a947 */ /* 0x000fea0003800000 */
[----:B------:R-:W0:Y:S01]  /*0d40*/  S2R R5, SR_CgaCtaId ;  /* 0x0000000000057919 */ /* 0x000e220000008800 */
[----:B------:R-:W-:Y:S02]  /*0d50*/  MOV R4, 0x400 ;  /* 0x0000040000047802 */ /* 0x000fe40000000f00 */
[----:B------:R-:W-:Y:S02]  /*0d60*/  ISETP.NE.AND P1, PT, R25, 0x1, PT ;  /* 0x000000011900780c */ /* 0x000fe40003f25270 */
[----:B------:R-:W-:-:S04]  /*0d70*/  IADD3 R4, PT, PT, R4, 0x200, RZ ;  /* 0x0000020004047810 */ /* 0x000fc80007ffe0ff */
[----:B0-----:R-:W-:-:S04]  /*0d80*/  LEA R5, R5, R4, 0x18 ;  /* 0x0000000405057211 */ /* 0x001fc800078ec0ff */
[----:B------:R-:W-:-:S05]  /*0d90*/  LEA R24, R24, R5, 0x2 ;  /* 0x0000000518187211 */ /* 0x000fca00078e10ff */
[----:B------:R-:W0:Y:S02]  /*0da0*/  LDS R4, [R24] ;  /* 0x0000000018047984 */ /* 0x000e240000000800 */
[----:B0-----:R-:W-:Y:S01]  /*0db0*/  FMNMX R9, R9, R4, !PT ;  /* 0x0000000409097209 */ /* 0x001fe20007800000 */
[----:B------:R-:W-:Y:S06]  /*0dc0*/  @!P1 BRA `(.L_x_4) ;  /* 0x0000000000149947 */ /* 0x000fec0003800000 */
[----:B------:R-:W-:Y:S01]  /*0dd0*/  ISETP.NE.AND P1, PT, R25, 0x2, PT ;  /* 0x000000021900780c */ /* 0x000fe20003f25270 */
[----:B------:R-:W0:-:S12]  /*0de0*/  LDS R4, [R24+0x4] ;  /* 0x0000040018047984 */ /* 0x000e180000000800 */
[----:B------:R-:W1:Y:S01]  /*0df0*/  @P1 LDS R6, [R24+0x8] ;  /* 0x0000080018061984 */ /* 0x000e620000000800 */
[----:B0-----:R-:W-:-:S04]  /*0e00*/  FMNMX R9, R9, R4, !PT ;  /* 0x0000000409097209 */ /* 0x001fc80007800000 */
[----:B-1----:R-:W-:-:S07]  /*0e10*/  @P1 FMNMX R9, R9, R6, !PT ;  /* 0x0000000609091209 */ /* 0x002fce0007800000 */
.L_x_4:
[----:B------:R-:W-:Y:S02]  /*0e20*/  HFMA2 R8, -RZ, RZ, 0.96630859375, -0.0022525787353515625 ;  /* 0x3bbb989dff087431 */ /* 0x000fe400000001ff */
[----:B0-----:R-:W-:Y:S01]  /*0e30*/  FADD R5, -R9, R22 ;  /* 0x0000001609057221 */ /* 0x001fe20000000100 */
[----:B------:R-:W-:Y:S02]  /*0e40*/  MOV R12, 0x437c0000 ;  /* 0x437c0000000c7802 */ /* 0x000fe40000000f00 */
[----:B------:R-:W-:Y:S01]  /*0e50*/  ISETP.GE.AND P1, PT, R20, 0x1, PT ;  /* 0x000000011400780c */ /* 0x000fe20003f26270 */
[----:B------:R-:W-:-:S04]  /*0e60*/  FFMA.SAT R7, R5, R8, 0.5 ;  /* 0x3f00000005077423 */ /* 0x000fc80000002008 */
[----:B------:R-:W-:-:S04]  /*0e70*/  FFMA.RM R7, R7, R12, 12582913 ;  /* 0x4b40000107077423 */ /* 0x000fc8000000400c */
[C---:B------:R-:W-:Y:S01]  /*0e80*/  FADD R4, R7.reuse, -12583039 ;  /* 0xcb40007f07047421 */ /* 0x040fe20000000000 */
[----:B------:R-:W-:-:S03]  /*0e90*/  SHF.L.U32 R11, R7, 0x17, RZ ;  /* 0x00000017070b7819 */ /* 0x000fc600000006ff */
[----:B------:R-:W-:-:S04]  /*0ea0*/  FFMA R4, R5, 1.4426950216293334961, -R4 ;  /* 0x3fb8aa3b05047823 */ /* 0x000fc80000000804 */
[----:B------:R-:W-:-:S06]  /*0eb0*/  FFMA R4, R5, 1.925963033500011079e-08, R4 ;  /* 0x32a5706005047823 */ /* 0x000fcc0000000004 */
[----:B------:R-:W0:Y:S02]  /*0ec0*/  MUFU.EX2 R4, R4 ;  /* 0x0000000400047308 */ /* 0x000e240000000800 */
[----:B0-----:R-:W-:-:S04]  /*0ed0*/  FMUL R11, R11, R4 ;  /* 0x000000040b0b7220 */ /* 0x001fc80000400000 */
[----:B------:R-:W-:Y:S01]  /*0ee0*/  FMUL R0, R11, R0 ;  /* 0x000000000b007220 */ /* 0x000fe20000400000 */
[----:B------:R-:W-:Y:S06]  /*0ef0*/  @!P1 BRA `(.L_x_9) ;  /* 0x00000004008c9947 */ /* 0x000fec0003800000 */
[----:B------:R-:W-:Y:S02]  /*0f00*/  IADD3 R4, PT, PT, R20, -0x1, RZ ;  /* 0xffffffff14047810 */ /* 0x000fe40007ffe0ff */
[----:B------:R-:W-:Y:S02]  /*0f10*/  ISETP.NE.AND P2, PT, R25, RZ, PT ;  /* 0x000000ff1900720c */ /* 0x000fe40003f45270 */
[----:B------:R-:W-:Y:S02]  /*0f20*/  ISETP.GE.U32.AND P1, PT, R4, 0x3, PT ;  /* 0x000000030400780c */ /* 0x000fe40003f26070 */
[----:B------:R-:W-:-:S11]  /*0f30*/  MOV R10, RZ ;  /* 0x000000ff000a7202 */ /* 0x000fd60000000f00 */
[----:B------:R-:W-:Y:S05]  /*0f40*/  @!P1 BRA `(.L_x_10) ;  /* 0x0000000000bc9947 */ /* 0x000fea0003800000 */
[----:B------:R-:W0:Y:S01]  /*0f50*/  S2UR UR7, SR_CgaCtaId ;  /* 0x00000000000779c3 */ /* 0x000e220000008800 */
[----:B------:R-:W-:Y:S01]  /*0f60*/  UMOV UR4, 0x400 ;  /* 0x0000040000047882 */ /* 0x000fe20000000000 */
[----:B------:R-:W-:Y:S01]  /*0f70*/  IADD3 R10, PT, PT, -R25, R20, RZ ;  /* 0x00000014190a7210 */ /* 0x000fe20007ffe1ff */
[----:B------:R-:W-:-:S04]  /*0f80*/  UIADD3 UR4, UPT, UPT, UR4, 0x200, URZ ;  /* 0x0000020004047890 */ /* 0x000fc8000fffe0ff */
[----:B0-----:R-:W-:-:S03]  /*0f90*/  ULEA UR7, UR7, UR4, 0x18 ;  /* 0x0000000407077291 */ /* 0x001fc6000f8ec0ff */
[----:B------:R-:W-:-:S09]  /*0fa0*/  UMOV UR4, URZ ;  /* 0x000000ff00047c82 */ /* 0x000fd20008000000 */
.L_x_11:
[----:B------:R-:W-:Y:S02]  /*0fb0*/  ULEA UR8, UR4, UR7, 0x2 ;  /* 0x0000000704087291 */ /* 0x000fe4000f8e10ff */
[----:B------:R-:W-:-:S06]  /*0fc0*/  UIADD3 UR4, UPT, UPT, UR4, 0x4, URZ ;  /* 0x0000000404047890 */ /* 0x000fcc000fffe0ff */
[----:B------:R-:W-:Y:S01]  /*0fd0*/  ISETP.NE.AND P1, PT, R10, UR4, PT ;  /* 0x000000040a007c0c */ /* 0x000fe2000bf25270 */
[----:B------:R-:W0:Y:S02]  /*0fe0*/  LDS.128 R4, [UR8] ;  /* 0x00000008ff047984 */ /* 0x000e240008000c00 */
[----:B0-----:R-:W-:Y:S01]  /*0ff0*/  FADD R27, R4, -R9 ;  /* 0x80000009041b7221 */ /* 0x001fe20000000000 */
[----:B------:R-:W-:-:S03]  /*1000*/  FADD R13, -R9, R5 ;  /* 0x00000005090d7221 */ /* 0x000fc60000000100 */
[----:B------:R-:W-:-:S04]  /*1010*/  FFMA.SAT R15, R27, R8, 0.5 ;  /* 0x3f0000001b0f7423 */ /* 0x000fc80000002008 */
[----:B------:R-:W-:Y:S01]  /*1020*/  FFMA.RM R5, R15, R12, 12582913 ;  /* 0x4b4000010f057423 */ /* 0x000fe2000000400c */
[----:B------:R-:W-:-:S03]  /*1030*/  FFMA.SAT R15, R13, R8, 0.5 ;  /* 0x3f0000000d0f7423 */ /* 0x000fc60000002008 */
[----:B------:R-:W-:Y:S01]  /*1040*/  FADD R14, R5, -12583039 ;  /* 0xcb40007f050e7421 */ /* 0x000fe20000000000 */
[----:B------:R-:W-:Y:S01]  /*1050*/  FFMA.RM R4, R15, R12, 12582913 ;  /* 0x4b4000010f047423 */ /* 0x000fe2000000400c */
[----:B------:R-:W-:Y:S02]  /*1060*/  FADD R15, -R9, R6 ;  /* 0x00000006090f7221 */ /* 0x000fe40000000100 */
[----:B------:R-:W-:Y:S01]  /*1070*/  FFMA R14, R27, 1.4426950216293334961, -R14 ;  /* 0x3fb8aa3b1b0e7823 */ /* 0x000fe2000000080e */
[----:B------:R-:W-:Y:S01]  /*1080*/  FADD R6, R4, -12583039 ;  /* 0xcb40007f04067421 */ /* 0x000fe20000000000 */
[----:B------:R-:W-:Y:S02]  /*1090*/  FFMA.SAT R29, R15, R8, 0.5 ;  /* 0x3f0000000f1d7423 */ /* 0x000fe40000002008 */
[----:B------:R-:W-:Y:S01]  /*10a0*/  FFMA R22, R27, 1.925963033500011079e-08, R14 ;  /* 0x32a570601b167823 */ /* 0x000fe2000000000e */
[----:B------:R-:W-:Y:S01]  /*10b0*/  FADD R27, -R9, R7 ;  /* 0x00000007091b7221 */ /* 0x000fe20000000100 */
[----:B------:R-:W-:Y:S01]  /*10c0*/  FFMA R14, R13, 1.4426950216293334961, -R6 ;  /* 0x3fb8aa3b0d0e7823 */ /* 0x000fe20000000806 */
[----:B------:R-:W-:-:S02]  /*10d0*/  FFMA.RM R6, R29, R12, 12582913 ;  /* 0x4b4000011d067423 */ /* 0x000fc4000000400c */
[----:B------:R-:W-:Y:S01]  /*10e0*/  FFMA.SAT R7, R27, R8, 0.5 ;  /* 0x3f0000001b077423 */ /* 0x000fe20000002008 */
[----:B------:R-:W-:Y:S01]  /*10f0*/  FFMA R24, R13, 1.925963033500011079e-08, R14 ;  /* 0x32a570600d187823 */ /* 0x000fe2000000000e */
[C---:B------:R-:W-:Y:S01]  /*1100*/  FADD R14, R6.reuse, -12583039 ;  /* 0xcb40007f060e7421 */ /* 0x040fe20000000000 */
[----:B------:R-:W0:Y:S01]  /*1110*/  MUFU.EX2 R13, R22 ;  /* 0x00000016000d7308 */ /* 0x000e220000000800 */
[----:B------:R-:W-:Y:S01]  /*1120*/  FFMA.RM R7, R7, R12, 12582913 ;  /* 0x4b40000107077423 */ /* 0x000fe2000000400c */
[----:B------:R-:W-:Y:S01]  /*1130*/  SHF.L.U32 R6, R6, 0x17, RZ ;  /* 0x0000001706067819 */ /* 0x000fe200000006ff */
[----:B------:R-:W-:Y:S02]  /*1140*/  FFMA R14, R15, 1.4426950216293334961, -R14 ;  /* 0x3fb8aa3b0f0e7823 */ /* 0x000fe4000000080e */
[C---:B------:R-:W-:Y:S01]  /*1150*/  FADD R26, R7.reuse, -12583039 ;  /* 0xcb40007f071a7421 */ /* 0x040fe20000000000 */
[----:B------:R-:W-:Y:S01]  /*1160*/  SHF.L.U32 R7, R7, 0x17, RZ ;  /* 0x0000001707077819 */ /* 0x000fe200000006ff */
[----:B------:R-:W-:-:S02]  /*1170*/  FFMA R14, R15, 1.925963033500011079e-08, R14 ;  /* 0x32a570600f0e7823 */ /* 0x000fc4000000000e */
[----:B------:R-:W1:Y:S01]  /*1180*/  MUFU.EX2 R15, R24 ;  /* 0x00000018000f7308 */ /* 0x000e620000000800 */
[----:B------:R-:W-:-:S04]  /*1190*/  FFMA R26, R27, 1.4426950216293334961, -R26 ;  /* 0x3fb8aa3b1b1a7823 */ /* 0x000fc8000000081a */
[----:B------:R-:W-:Y:S01]  /*11a0*/  FFMA R26, R27, 1.925963033500011079e-08, R26 ;  /* 0x32a570601b1a7823 */ /* 0x000fe2000000001a */
[----:B------:R-:W-:Y:S02]  /*11b0*/  SHF.L.U32 R27, R5, 0x17, RZ ;  /* 0x00000017051b7819 */ /* 0x000fe400000006ff */
[----:B------:R-:W2:Y:S03]  /*11c0*/  MUFU.EX2 R14, R14 ;  /* 0x0000000e000e7308 */ /* 0x000ea60000000800 */
[----:B0-----:R-:W-:Y:S01]  /*11d0*/  FFMA R0, R27, R13, R0 ;  /* 0x0000000d1b007223 */ /* 0x001fe20000000000 */
[----:B------:R-:W-:-:S04]  /*11e0*/  SHF.L.U32 R13, R4, 0x17, RZ ;  /* 0x00000017040d7819 */ /* 0x000fc800000006ff */
[----:B------:R-:W0:Y:S01]  /*11f0*/  MUFU.EX2 R5, R26 ;  /* 0x0000001a00057308 */ /* 0x000e220000000800 */
[----:B-1----:R-:W-:-:S04]  /*1200*/  FFMA R13, R13, R15, R0 ;  /* 0x0000000f0d0d7223 */ /* 0x002fc80000000000 */
[----:B--2---:R-:W-:-:S04]  /*1210*/  FFMA R6, R6, R14, R13 ;  /* 0x0000000e06067223 */ /* 0x004fc8000000000d */
[----:B0-----:R-:W-:Y:S01]  /*1220*/  FFMA R0, R7, R5, R6 ;  /* 0x0000000507007223 */ /* 0x001fe20000000006 */
[----:B------:R-:W-:Y:S06]  /*1230*/  @P1 BRA `(.L_x_11) ;  /* 0xfffffffc005c1947 */ /* 0x000fec000383ffff */
.L_x_10:
[----:B------:R-:W-:Y:S05]  /*1240*/  @!P2 BRA `(.L_x_9) ;  /* 0x0000000000b8a947 */ /* 0x000fea0003800000 */
[----:B------:R-:W-:Y:S02]  /*1250*/  ISETP.NE.AND P2, PT, R25, 0x1, PT ;  /* 0x000000011900780c */ /* 0x000fe40003f45270 */
[----:B------:R-:W-:-:S04]  /*1260*/  LOP3.LUT R4, R17, 0x1, RZ, 0xc0, !PT ;  /* 0x0000000111047812 */ /* 0x000fc800078ec0ff */
[----:B------:R-:W-:-:S07]  /*1270*/  ISETP.NE.U32.AND P1, PT, R4, 0x1, PT ;  /* 0x000000010400780c */ /* 0x000fce0003f25070 */
[----:B------:R-:W-:Y:S06]  /*1280*/  @!P2 BRA `(.L_x_12) ;  /* 0x000000000068a947 */ /* 0x000fec0003800000 */
[----:B------:R-:W0:Y:S01]  /*1290*/  S2R R5, SR_CgaCtaId ;  /* 0x0000000000057919 */ /* 0x000e220000008800 */
[----:B------:R-:W-:-:S04]  /*12a0*/  MOV R4, 0x400 ;  /* 0x0000040000047802 */ /* 0x000fc80000000f00 */
[----:B------:R-:W-:-:S04]  /*12b0*/  IADD3 R4, PT, PT, R4, 0x200, RZ ;  /* 0x0000020004047810 */ /* 0x000fc80007ffe0ff */
[----:B0-----:R-:W-:-:S04]  /*12c0*/  LEA R5, R5, R4, 0x18 ;  /* 0x0000000405057211 */ /* 0x001fc800078ec0ff */
[C---:B------:R-:W-:Y:S02]  /*12d0*/  LEA R4, R10.reuse, R5, 0x2 ;  /* 0x000000050a047211 */ /* 0x040fe400078e10ff */
[----:B------:R-:W-:-:S03]  /*12e0*/  IADD3 R10, PT, PT, R10, 0x2, RZ ;  /* 0x000000020a0a7810 */ /* 0x000fc60007ffe0ff */
[----:B------:R-:W0:Y:S04]  /*12f0*/  LDS R6, [R4] ;  /* 0x0000000004067984 */ /* 0x000e280000000800 */
[----:B------:R-:W1:Y:S01]  /*1300*/  LDS R14, [R4+0x4] ;  /* 0x00000400040e7984 */ /* 0x000e620000000800 */
[----:B0-----:R-:W-:-:S04]  /*1310*/  FADD R5, R6, -R9 ;  /* 0x8000000906057221 */ /* 0x001fc80000000000 */
[----:B------:R-:W-:Y:S01]  /*1320*/  FFMA.SAT R7, R5, R8, 0.5 ;  /* 0x3f00000005077423 */ /* 0x000fe20000002008 */
[----:B-1----:R-:W-:-:S03]  /*1330*/  FADD R13, R14, -R9 ;  /* 0x800000090e0d7221 */ /* 0x002fc60000000000 */
[----:B------:R-:W-:Y:S01]  /*1340*/  FFMA.RM R7, R7, R12, 12582913 ;  /* 0x4b40000107077423 */ /* 0x000fe2000000400c */
[----:B------:R-:W-:-:S03]  /*1350*/  FFMA.SAT R15, R13, R8, 0.5 ;  /* 0x3f0000000d0f7423 */ /* 0x000fc60000002008 */
[----:B------:R-:W-:Y:S01]  /*1360*/  FADD R6, R7, -12583039 ;  /* 0xcb40007f07067421 */ /* 0x000fe20000000000 */
[----:B------:R-:W-:Y:S01]  /*1370*/  FFMA.RM R15, R15, R12, 12582913 ;  /* 0x4b4000010f0f7423 */ /* 0x000fe2000000400c */
[----:B------:R-:W-:Y:S02]  /*1380*/  SHF.L.U32 R7, R7, 0x17, RZ ;  /* 0x0000001707077819 */ /* 0x000fe400000006ff */
[----:B------:R-:W-:Y:S01]  /*1390*/  FFMA R6, R5, 1.4426950216293334961, -R6 ;  /* 0x3fb8aa3b05067823 */ /* 0x000fe20000000806 */
[C---:B------:R-:W-:Y:S01]  /*13a0*/  FADD R14, R15.reuse, -12583039 ;  /* 0xcb40007f0f0e7421 */ /* 0x040fe20000000000 */
[----:B------:R-:W-:Y:S02]  /*13b0*/  SHF.L.U32 R15, R15, 0x17, RZ ;  /* 0x000000170f0f7819 */ /* 0x000fe400000006ff */
[----:B------:R-:W-:Y:S01]  /*13c0*/  FFMA R6, R5, 1.925963033500011079e-08, R6 ;  /* 0x32a5706005067823 */ /* 0x000fe20000000006 */
[----:B------:R-:W-:-:S04]  /*13d0*/  FFMA R14, R13, 1.4426950216293334961, -R14 ;  /* 0x3fb8aa3b0d0e7823 */ /* 0x000fc8000000080e */
[----:B------:R-:W-:Y:S01]  /*13e0*/  FFMA R14, R13, 1.925963033500011079e-08, R14 ;  /* 0x32a570600d0e7823 */ /* 0x000fe2000000000e */
[----:B------:R-:W0:Y:S08]  /*13f0*/  MUFU.EX2 R6, R6 ;  /* 0x0000000600067308 */ /* 0x000e300000000800 */
[----:B------:R-:W1:Y:S01]  /*1400*/  MUFU.EX2 R14, R14 ;  /* 0x0000000e000e7308 */ /* 0x000e620000000800 */
[----:B0-----:R-:W-:-:S04]  /*1410*/  FFMA R0, R7, R6, R0 ;  /* 0x0000000607007223 */ /* 0x001fc80000000000 */
[----:B-1----:R-:W-:-:S07]  /*1420*/  FFMA R0, R15, R14, R0 ;  /* 0x0000000e0f007223 */ /* 0x002fce0000000000 */
.L_x_12:
[----:B------:R-:W-:Y:S05]  /*1430*/  @P1 BRA `(.L_x_9) ;  /* 0x00000000003c1947 */ /* 0x000fea0003800000 */
[----:B------:R-:W0:Y:S01]  /*1440*/  S2R R5, SR_CgaCtaId ;  /* 0x0000000000057919 */ /* 0x000e220000008800 */
[----:B------:R-:W-:-:S04]  /*1450*/  MOV R4, 0x400 ;  /* 0x0000040000047802 */ /* 0x000fc80000000f00 */
[----:B------:R-:W-:-:S04]  /*1460*/  IADD3 R4, PT, PT, R4, 0x200, RZ ;  /* 0x0000020004047810 */ /* 0x000fc80007ffe0ff */
[----:B0-----:R-:W-:-:S04]  /*1470*/  LEA R5, R5, R4, 0x18 ;  /* 0x0000000405057211 */ /* 0x001fc800078ec0ff */
[----:B------:R-:W-:-:S06]  /*1480*/  LEA R10, R10, R5, 0x2 ;  /* 0x000000050a0a7211 */ /* 0x000fcc00078e10ff */
[----:B------:R-:W0:Y:S02]  /*1490*/  LDS R10, [R10] ;  /* 0x000000000a0a7984 */ /* 0x000e240000000800 */
[----:B0-----:R-:W-:-:S04]  /*14a0*/  FADD R5, R10, -R9 ;  /* 0x800000090a057221 */ /* 0x001fc80000000000 */
[----:B------:R-:W-:-:S04]  /*14b0*/  FFMA.SAT R7, R5, R8, 0.5 ;  /* 0x3f00000005077423 */ /* 0x000fc80000002008 */
[----:B------:R-:W-:-:S04]  /*14c0*/  FFMA.RM R7, R7, R12, 12582913 ;  /* 0x4b40000107077423 */ /* 0x000fc8000000400c */
[C---:B------:R-:W-:Y:S01]  /*14d0*/  FADD R4, R7.reuse, -12583039 ;  /* 0xcb40007f07047421 */ /* 0x040fe20000000000 */
[----:B------:R-:W-:-:S03]  /*14e0*/  SHF.L.U32 R7, R7, 0x17, RZ ;  /* 0x0000001707077819 */ /* 0x000fc600000006ff */
[----:B------:R-:W-:-:S04]  /*14f0*/  FFMA R4, R5, 1.4426950216293334961, -R4 ;  /* 0x3fb8aa3b05047823 */ /* 0x000fc80000000804 */
[----:B------:R-:W-:-:S06]  /*1500*/  FFMA R4, R5, 1.925963033500011079e-08, R4 ;  /* 0x32a5706005047823 */ /* 0x000fcc0000000004 */
[----:B------:R-:W0:Y:S02]  /*1510*/  MUFU.EX2 R4, R4 ;  /* 0x0000000400047308 */ /* 0x000e240000000800 */
[----:B0-----:R-:W-:-:S07]  /*1520*/  FFMA R0, R7, R4, R0 ;  /* 0x0000000407007223 */ /* 0x001fce0000000000 */
.L_x_9:
[----:B------:R-:W0:Y:S01]  /*1530*/  S2R R5, SR_TID.X ;  /* 0x0000000000057919 */ /* 0x000e220000002100 */
[----:B------:R-:W-:Y:S01]  /*1540*/  BSSY.RECONVERGENT B0, `(.L_x_13) ;  /* 0x000010c000007945 */ /* 0x000fe20003800200 */
[----:B0-----:R-:W-:-:S13]  /*1550*/  ISETP.GE.U32.AND P1, PT, R5, 0x40, PT ;  /* 0x000000400500780c */ /* 0x001fda0003f26070 */
[----:B------:R-:W0:Y:S02]  /*1560*/  @!P1 LDS R4, [R19] ;  /* 0x0000000013049984 */ /* 0x000e240000000800 */
[----:B0-----:R-:W-:-:S05]  /*1570*/  @!P1 FMUL R4, R11, R4 ;  /* 0x000000040b049220 */ /* 0x001fca0000400000 */
[----:B------:R0:W-:Y:S01]  /*1580*/  @!P1 STS [R19], R4 ;  /* 0x0000000413009388 */ /* 0x0001e20000000800 */
[----:B------:R-:W-:Y:S01]  /*1590*/  BAR.SYNC.DEFER_BLOCKING 0x0 ;  /* 0x0000000000007b1d */ /* 0x000fe20000010000 */
[----:B------:R-:W-:-:S13]  /*15a0*/  ISETP.GT.U32.AND P1, PT, R5, 0x3f, PT ;  /* 0x0000003f0500780c */ /* 0x000fda0003f24070 */
[----:B0-----:R-:W-:Y:S05]  /*15b0*/  @P1 BRA `(.L_x_14) ;  /* 0x0000001000101947 */ /* 0x001fea0003800000 */
[----:B------:R-:W-:Y:S01]  /*15c0*/  ISETP.GE.AND P2, PT, R20, 0x1, PT ;  /* 0x000000011400780c */ /* 0x000fe20003f46270 */
[----:B------:R-:W-:-:S12]  /*15d0*/  HFMA2 R15, -RZ, RZ, 0, 0 ;  /* 0x00000000ff0f7431 */ /* 0x000fd800000001ff */
[----:B------:R-:W-:Y:S05]  /*15e0*/  @!P2 BRA `(.L_x_15) ;  /* 0x0000000c00f4a947 */ /* 0x000fea0003800000 */
[----:B------:R-:W-:Y:S01]  /*15f0*/  IADD3 R4, PT, PT, R20, -0x1, RZ ;  /* 0xffffffff14047810 */ /* 0x000fe20007ffe0ff */
[----:B------:R-:W-:Y:S01]  /*1600*/  IMAD R14, R21, R16, R23 ;  /* 0x00000010150e7224 */ /* 0x000fe200078e0217 */
[----:B------:R-:W-:Y:S02]  /*1610*/  MOV R15, RZ ;  /* 0x000000ff000f7202 */ /* 0x000fe40000000f00 */
[----:B------:R-:W-:Y:S02]  /*1620*/  ISETP.GE.U32.AND P2, PT, R4, 0x7, PT ;  /* 0x000000070400780c */ /* 0x000fe40003f46070 */
[----:B------:R-:W-:-:S11]  /*1630*/  MOV R13, RZ ;  /* 0x000000ff000d7202 */ /* 0x000fd60000000f00 */
[----:B------:R-:W-:Y:S05]  /*1640*/  @!P2 BRA `(.L_x_16) ;  /* 0x0000000400c8a947 */ /* 0x000fea0003800000 */
[----:B------:R-:W0:Y:S01]  /*1650*/  S2UR UR7, SR_CgaCtaId ;  /* 0x00000000000779c3 */ /* 0x000e220000008800 */
[----:B------:R-:W-:Y:S01]  /*1660*/  UMOV UR4, 0x400 ;  /* 0x0000040000047882 */ /* 0x000fe20000000000 */
[----:B------:R-:W-:Y:S01]  /*1670*/  LOP3.LUT R13, R17, 0x7, RZ, 0xc0, !PT ;  /* 0x00000007110d7812 */ /* 0x000fe200078ec0ff */
[----:B------:R-:W-:Y:S01]  /*1680*/  UIADD3 UR4, UPT, UPT, UR4, 0x200, URZ ;  /* 0x0000020004047890 */ /* 0x000fe2000fffe0ff */
[----:B------:R-:W-:Y:S02]  /*1690*/  MOV R15, RZ ;  /* 0x000000ff000f7202 */ /* 0x000fe40000000f00 */
[----:B------:R-:W-:Y:S01]  /*16a0*/  IADD3 R13, PT, PT, -R13, R20, RZ ;  /* 0x000000140d0d7210 */ /* 0x000fe20007ffe1ff */
[----:B0-----:R-:W-:-:S03]  /*16b0*/  ULEA UR7, UR7, UR4, 0x18 ;  /* 0x0000000407077291 */ /* 0x001fc6000f8ec0ff */
[----:B------:R-:W-:-:S09]  /*16c0*/  UMOV UR4, URZ ;  /* 0x000000ff00047c82 */ /* 0x000fd20008000000 */
.L_x_17:
[----:B------:R-:W0:Y:S01]  /*16d0*/  LDC.64 R10, c[0x0][0x390] ;  /* 0x0000e400ff0a7b82 */ /* 0x000e220000000a00 */
[----:B------:R-:W-:-:S04]  /*16e0*/  IADD3 R4, PT, PT, R14, UR4, RZ ;  /* 0x000000040e047c10 */ /* 0x000fc8000fffe0ff */
[----:B------:R-:W-:-:S05]  /*16f0*/  LEA R5, R4, R3, 0x6 ;  /* 0x0000000304057211 */ /* 0x000fca00078e30ff */
[----:B0-----:R-:W-:-:S05]  /*1700*/  IMAD.WIDE R10, R5, 0x2, R10 ;  /* 0x00000002050a7825 */ /* 0x001fca00078e020a */
[----:B------:R-:W2:Y:S01]  /*1710*/  LDG.E.U16.CONSTANT R24, desc[UR10][R10.64] ;  /* 0x0000000a0a187981 */ /* 0x000ea2000c1e9500 */
[----:B------:R-:W-:-:S03]  /*1720*/  ULEA UR8, UR4, UR7, 0x2 ;  /* 0x0000000704087291 */ /* 0x000fc6000f8e10ff */
[----:B------:R-:W3:Y:S04]  /*1730*/  LDG.E.U16.CONSTANT R23, desc[UR10][R10.64+0x80] ;  /* 0x0000800a0a177981 */ /* 0x000ee8000c1e9500 */
[----:B------:R-:W4:Y:S04]  /*1740*/  LDG.E.U16.CONSTANT R22, desc[UR10][R10.64+0x100] ;  /* 0x0001000a0a167981 */ /* 0x000f28000c1e9500 */
[----:B------:R-:W0:Y:S02]  /*1750*/  LDS.128 R4, [UR8] ;  /* 0x00000008ff047984 */ /* 0x000e240008000c00 */
[----:B0-----:R-:W-:-:S04]  /*1760*/  FADD R27, R4, -R9 ;  /* 0x80000009041b7221 */ /* 0x001fc80000000000 */
[----:B------:R-:W-:Y:S01]  /*1770*/  FFMA.SAT R25, R27, R8, 0.5 ;  /* 0x3f0000001b197423 */ /* 0x000fe20000002008 */
[----:B------:R-:W-:-:S03]  /*1780*/  FADD R5, -R9, R5 ;  /* 0x0000000509057221 */ /* 0x000fc60000000100 */
[----:B------:R-:W-:Y:S01]  /*1790*/  FFMA.RM R25, R25, R12, 12582913 ;  /* 0x4b40000119197423 */ /* 0x000fe2000000400c */
[----:B------:R-:W-:-:S03]  /*17a0*/  FFMA.SAT R29, R5, R8, 0.5 ;  /* 0x3f000000051d7423 */ /* 0x000fc60000002008 */
[----:B------:R-:W-:-:S04]  /*17b0*/  FADD R4, R25, -12583039 ;  /* 0xcb40007f19047421 */ /* 0x000fc80000000000 */
[----:B------:R-:W-:Y:S01]  /*17c0*/  FFMA R20, R27, 1.4426950216293334961, -R4 ;  /* 0x3fb8aa3b1b147823 */ /* 0x000fe20000000804 */
[----:B------:R-:W-:-:S03]  /*17d0*/  FFMA.RM R4, R29, R12, 12582913 ;  /* 0x4b4000011d047423 */ /* 0x000fc6000000400c */
[----:B------:R-:W-:Y:S01]  /*17e0*/  FFMA R26, R27, 1.925963033500011079e-08, R20 ;  /* 0x32a570601b1a7823 */ /* 0x000fe20000000014 */
[----:B------:R-:W-:-:S04]  /*17f0*/  FADD R20, R4, -12583039 ;  /* 0xcb40007f04147421 */ /* 0x000fc80000000000 */
[----:B------:R-:W-:-:S04]  /*1800*/  FFMA R20, R5, 1.4426950216293334961, -R20 ;  /* 0x3fb8aa3b05147823 */ /* 0x000fc80000000814 */
[----:B------:R-:W-:Y:S02]  /*1810*/  FFMA R27, R5, 1.925963033500011079e-08, R20 ;  /* 0x32a57060051b7823 */ /* 0x000fe40000000014 */
[----:B------:R-:W5:Y:S01]  /*1820*/  LDG.E.U16.CONSTANT R20, desc[UR10][R10.64+0x180] ;  /* 0x0001800a0a147981 */ /* 0x000f62000c1e9500 */
[----:B------:R-:W0:Y:S01]  /*1830*/  MUFU.EX2 R26, R26 ;  /* 0x0000001a001a7308 */ /* 0x000e220000000800 */
[----:B------:R-:W-:Y:S01]  /*1840*/  SHF.L.U32 R25, R25, 0x17, RZ ;  /* 0x0000001719197819 */ /* 0x000fe200000006ff */
[----:B------:R-:W-:-:S04]  /*1850*/  FADD R29, -R9, R6 ;  /* 0x00000006091d7221 */ /* 0x000fc80000000100 */
[----:B0-----:R-:W-:Y:S02]  /*1860*/  FMUL R28, R25, R26 ;  /* 0x0000001a191c7220 */ /* 0x001fe40000400000 */
[----:B------:R-:W5:Y:S04]  /*1870*/  LDG.E.U16.CONSTANT R25, desc[UR10][R10.64+0x200] ;  /* 0x0002000a0a197981 */ /* 0x000f68000c1e9500 */
[----:B------:R-:W5:Y:S01]  /*1880*/  LDG.E.U16.CONSTANT R26, desc[UR10][R10.64+0x380] ;  /* 0x0003800a0a1a7981 */ /* 0x000f62000c1e9500 */
[----:B------:R-:W0:Y:S01]  /*1890*/  MUFU.EX2 R27, R27 ;  /* 0x0000001b001b7308 */ /* 0x000e220000000800 */
[----:B------:R-:W-:Y:S01]  /*18a0*/  SHF.L.U32 R4, R4, 0x17, RZ ;  /* 0x0000001704047819 */ /* 0x000fe200000006ff */
[----:B--2---:R-:W-:-:S05]  /*18b0*/  HADD2.F32 R5, -RZ, R24.H0_H0 ;  /* 0x20000018ff057230 */ /* 0x004fca0000004100 */
[----:B------:R-:W-:Y:S01]  /*18c0*/  FFMA R5, R28, R5, R15 ;  /* 0x000000051c057223 */ /* 0x000fe2000000000f */
[----:B------:R-:W-:-:S04]  /*18d0*/  FFMA.SAT R15, R29, R8, 0.5 ;  /* 0x3f0000001d0f7423 */ /* 0x000fc80000002008 */
[----:B------:R-:W-:Y:S02]  /*18e0*/  FFMA.RM R6, R15, R12, 12582913 ;  /* 0x4b4000010f067423 */ /* 0x000fe4000000400c */
[----:B------:R-:W2:Y:S02]  /*18f0*/  LDG.E.U16.CONSTANT R15, desc[UR10][R10.64+0x300] ;  /* 0x0003000a0a0f7981 */ /* 0x000ea4000c1e9500 */
[----:B------:R-:W-:-:S04]  /*1900*/  FADD R24, R6, -12583039 ;  /* 0xcb40007f06187421 */ /* 0x000fc80000000000 */
[----:B------:R-:W-:-:S04]  /*1910*/  FFMA R24, R29, 1.4426950216293334961, -R24 ;  /* 0x3fb8aa3b1d187823 */ /* 0x000fc80000000818 */
[----:B------:R-:W-:Y:S02]  /*1920*/  FFMA R29, R29, 1.925963033500011079e-08, R24 ;  /* 0x32a570601d1d7823 */ /* 0x000fe40000000018 */
[----:B------:R1:W2:Y:S01]  /*1930*/  LDG.E.U16.CONSTANT R24, desc[UR10][R10.64+0x280] ;  /* 0x0002800a0a187981 */ /* 0x0002a2000c1e9500 */
[----:B0-----:R-:W-:Y:S01]  /*1940*/  FMUL R4, R4, R27 ;  /* 0x0000001b04047220 */ /* 0x001fe20000400000 */
[----:B---3--:R-:W-:Y:S01]  /*1950*/  HADD2.F32 R23, -RZ, R23.H0_H0 ;  /* 0x20000017ff177230 */ /* 0x008fe20000004100 */
[----:B------:R-:W0:Y:S01]  /*1960*/  MUFU.EX2 R27, R29 ;  /* 0x0000001d001b7308 */ /* 0x000e220000000800 */
[----:B------:R-:W-:-:S03]  /*1970*/  FADD R7, -R9, R7 ;  /* 0x0000000709077221 */ /* 0x000fc60000000100 */
[----:B------:R-:W-:Y:S01]  /*1980*/  FFMA R4, R4, R23, R5 ;  /* 0x0000001704047223 */ /* 0x000fe20000000005 */
[----:B------:R-:W-:Y:S01]  /*1990*/  FFMA.SAT R23, R7, R8, 0.5 ;  /* 0x3f00000007177423 */ /* 0x000fe20000002008 */
[----:B------:R-:W-:-:S03]  /*19a0*/  SHF.L.U32 R6, R6, 0x17, RZ ;  /* 0x0000001706067819 */ /* 0x000fc600000006ff */
[----:B------:R-:W-:Y:S01]  /*19b0*/  FFMA.RM R23, R23, R12, 12582913 ;  /* 0x4b40000117177423 */ /* 0x000fe2000000400c */
[----:B----4-:R-:W-:-:S03]  /*19c0*/  HADD2.F32 R22, -RZ, R22.H0_H0 ;  /* 0x20000016ff167230 */ /* 0x010fc60000004100 */
[----:B------:R-:W-:Y:S01]  /*19d0*/  FADD R28, R23, -12583039 ;  /* 0xcb40007f171c7421 */ /* 0x000fe20000000000 */
[----:B0-----:R-:W-:-:S03]  /*19e0*/  FMUL R27, R6, R27 ;  /* 0x0000001b061b7220 */ /* 0x001fc60000400000 */
[----:B------:R-:W-:Y:S01]  /*19f0*/  FFMA R28, R7, 1.4426950216293334961, -R28 ;  /* 0x3fb8aa3b071c7823 */ /* 0x000fe2000000081c */
[----:B-1----:R-:W-:-:S03]  /*1a00*/  FFMA R11, R27, R22, R4 ;  /* 0x000000161b0b7223 */ /* 0x002fc60000000004 */
[----:B------:R-:W-:Y:S02]  /*1a10*/  FFMA R28, R7, 1.925963033500011079e-08, R28 ;  /* 0x32a57060071c7823 */ /* 0x000fe4000000001c */
[----:B------:R-:W0:Y:S02]  /*1a20*/  LDS.128 R4, [UR8+0x10] ;  /* 0x00001008ff047984 */ /* 0x000e240008000c00 */
[----:B------:R-:W1:Y:S01]  /*1a30*/  MUFU.EX2 R27, R28 ;  /* 0x0000001c001b7308 */ /* 0x000e620000000800 */
[----:B------:R-:W-:Y:S01]  /*1a40*/  SHF.L.U32 R10, R23, 0x17, RZ ;  /* 0x00000017170a7819 */ /* 0x000fe200000006ff */
[----:B-----5:R-:W-:Y:S02]  /*1a50*/  HADD2.F32 R20, -RZ, R20.H0_H0 ;  /* 0x20000014ff147230 */ /* 0x020fe40000004100 */
[----:B0-----:R-:W-:Y:S02]  /*1a60*/  FADD R23, R4, -R9 ;  /* 0x8000000904177221 */ /* 0x001fe40000000000 */
[----:B-1----:R-:W-:-:S02]  /*1a70*/  FMUL R4, R10, R27 ;  /* 0x0000001b0a047220 */ /* 0x002fc40000400000 */
[----:B------:R-:W-:-:S04]  /*1a80*/  FFMA.SAT R27, R23, R8, 0.5 ;  /* 0x3f000000171b7423 */ /* 0x000fc80000002008 */
[----:B------:R-:W-:Y:S01]  /*1a90*/  FFMA.RM R10, R27, R12, 12582913 ;  /* 0x4b4000011b0a7423 */ /* 0x000fe2000000400c */
[----:B------:R-:W-:Y:S01]  /*1aa0*/  FADD R27, -R9, R5 ;  /* 0x00000005091b7221 */ /* 0x000fe20000000100 */
[----:B------:R-:W-:Y:S02]  /*1ab0*/  FFMA R5, R4, R20, R11 ;  /* 0x0000001404057223 */ /* 0x000fe4000000000b */
[----:B------:R-:W-:Y:S01]  /*1ac0*/  FADD R4, R10, -12583039 ;  /* 0xcb40007f0a047421 */ /* 0x000fe20000000000 */
[----:B------:R-:W-:-:S03]  /*1ad0*/  FFMA.SAT R11, R27, R8, 0.5 ;  /* 0x3f0000001b0b7423 */ /* 0x000fc60000002008 */
[----:B------:R-:W-:Y:S01]  /*1ae0*/  FFMA R20, R23, 1.4426950216293334961, -R4 ;  /* 0x3fb8aa3b17147823 */ /* 0x000fe20000000804 */
[----:B------:R-:W-:-:S03]  /*1af0*/  FFMA.RM R4, R11, R12, 12582913 ;  /* 0x4b4000010b047423 */ /* 0x000fc6000000400c */
[----:B------:R-:W-:Y:S01]  /*1b00*/  FFMA R23, R23, 1.925963033500011079e-08, R20 ;  /* 0x32a5706017177823 */ /* 0x000fe20000000014 */
[----:B------:R-:W-:Y:S01]  /*1b10*/  FADD R20, R4, -12583039 ;  /* 0xcb40007f04147421 */ /* 0x000fe20000000000 */
[----:B------:R-:W-:-:S03]  /*1b20*/  FADD R29, -R9, R6 ;  /* 0x00000006091d7221 */ /* 0x000fc60000000100 */
[----:B------:R-:W-:-:S04]  /*1b30*/  FFMA R20, R27, 1.4426950216293334961, -R20 ;  /* 0x3fb8aa3b1b147823 */ /* 0x000fc80000000814 */
[----:B------:R-:W-:Y:S01]  /*1b40*/  FFMA R11, R27, 1.925963033500011079e-08, R20 ;  /* 0x32a570601b0b7823 */ /* 0x000fe20000000014 */
[----:B------:R-:W-:-:S04]  /*1b50*/  FFMA.SAT R27, R29, R8, 0.5 ;  /* 0x3f0000001d1b7423 */ /* 0x000fc80000002008 */
[----:B------:R-:W-:Y:S01]  /*1b60*/  FFMA.RM R6, R27, R12, 12582913 ;  /* 0x4b4000011b067423 */ /* 0x000fe2000000400c */
[----:B------:R-:W-:-:S04]  /*1b70*/  FADD R27, -R9, R7 ;  /* 0x00000007091b7221 */ /* 0x000fc80000000100 */
[----:B------:R-:W-:Y:S01]  /*1b80*/  FFMA.SAT R7, R27, R8, 0.5 ;  /* 0x3f0000001b077423 */ /* 0x000fe20000002008 */
[----:B------:R-:W-:-:S03]  /*1b90*/  FADD R20, R6, -12583039 ;  /* 0xcb40007f06147421 */ /* 0x000fc60000000000 */
[----:B------:R-:W-:Y:S01]  /*1ba0*/  FFMA.RM R7, R7, R12, 12582913 ;  /* 0x4b40000107077423 */ /* 0x000fe2000000400c */
[----:B------:R-:W-:Y:S01]  /*1bb0*/  FFMA R20, R29, 1.4426950216293334961, -R20 ;  /* 0x3fb8aa3b1d147823 */ /* 0x000fe20000000814 */
[----:B------:R-:W0:Y:S02]  /*1bc0*/  MUFU.EX2 R23, R23 ;  /* 0x0000001700177308 */ /* 0x000e240000000800 */
[----:B------:R-:W-:Y:S01]  /*1bd0*/  FADD R22, R7, -12583039 ;  /* 0xcb40007f07167421 */ /* 0x000fe20000000000 */
[----:B------:R-:W-:-:S03]  /*1be0*/  FFMA R20, R29, 1.925963033500011079e-08, R20 ;  /* 0x32a570601d147823 */ /* 0x000fc60000000014 */
[C---:B------:R-:W-:Y:S02]  /*1bf0*/  FFMA R22, R27.reuse, 1.4426950216293334961, -R22 ;  /* 0x3fb8aa3b1b167823 */ /* 0x040fe40000000816 */
[----:B------:R-:W1:Y:S02]  /*1c00*/  MUFU.EX2 R11, R11 ;  /* 0x0000000b000b7308 */ /* 0x000e640000000800 */
[----:B------:R-:W-:Y:S01]  /*1c10*/  FFMA R22, R27, 1.925963033500011079e-08, R22 ;  /* 0x32a570601b167823 */ /* 0x000fe20000000016 */
[----:B------:R-:W-:Y:S01]  /*1c20*/  SHF.L.U32 R10, R10, 0x17, RZ ;  /* 0x000000170a0a7819 */ /* 0x000fe200000006ff */
[----:B------:R-:W-:-:S04]  /*1c30*/  UIADD3 UR4, UPT, UPT, UR4, 0x8, URZ ;  /* 0x0000000804047890 */ /* 0x000fc8000fffe0ff */
[----:B------:R-:W3:Y:S01]  /*1c40*/  MUFU.EX2 R20, R20 ;  /* 0x0000001400147308 */ /* 0x000ee20000000800 */
[----:B------:R-:W-:Y:S01]  /*1c50*/  SHF.L.U32 R4, R4, 0x17, RZ ;  /* 0x0000001704047819 */ /* 0x000fe200000006ff */
[----:B------:R-:W-:Y:S02]  /*1c60*/  HADD2.F32 R25, -RZ, R25.H0_H0 ;  /* 0x20000019ff197230 */ /* 0x000fe40000004100 */
[----:B0-----:R-:W-:-:S04]  /*1c70*/  FMUL R10, R10, R23 ;  /* 0x000000170a0a7220 */ /* 0x001fc80000400000 */
[----:B------:R-:W0:Y:S01]  /*1c80*/  MUFU.EX2 R22, R22 ;  /* 0x0000001600167308 */ /* 0x000e220000000800 */
[----:B------:R-:W-:Y:S01]  /*1c90*/  ISETP.NE.AND P2, PT, R13, UR4, PT ;  /* 0x000000040d007c0c */ /* 0x000fe2000bf45270 */
[----:B-1----:R-:W-:Y:S01]  /*1ca0*/  FMUL R4, R4, R11 ;  /* 0x0000000b04047220 */ /* 0x002fe20000400000 */
[----:B------:R-:W-:Y:S01]  /*1cb0*/  SHF.L.U32 R23, R6, 0x17, RZ ;  /* 0x0000001706177819 */ /* 0x000fe200000006ff */
[----:B------:R-:W-:Y:S01]  /*1cc0*/  FFMA R5, R10, R25, R5 ;  /* 0x000000190a057223 */ /* 0x000fe20000000005 */
[----:B------:R-:W-:Y:S01]  /*1cd0*/  SHF.L.U32 R7, R7, 0x17, RZ ;  /* 0x0000001707077819 */ /* 0x000fe200000006ff */
[----:B------:R-:W-:Y:S02]  /*1ce0*/  HADD2.F32 R26, -RZ, R26.H0_H0 ;  /* 0x2000001aff1a7230 */ /* 0x000fe40000004100 */
[----:B---3--:R-:W-:Y:S02]  /*1cf0*/  FMUL R23, R23, R20 ;  /* 0x0000001417177220 */ /* 0x008fe40000400000 */
[----:B0-----:R-:W-:Y:S01]  /*1d00*/  FMUL R22, R7, R22 ;  /* 0x0000001607167220 */ /* 0x001fe20000400000 */
[----:B--2---:R-:W-:-:S02]  /*1d10*/  HADD2.F32 R15, -RZ, R15.H0_H0 ;  /* 0x2000000fff0f7230 */ /* 0x004fc40000004100 */
[----:B------:R-:W-:-:S05]  /*1d20*/  HADD2.F32 R24, -RZ, R24.H0_H0 ;  /* 0x20000018ff187230 */ /* 0x000fca0000004100 */
[----:B------:R-:W-:-:S04]  /*1d30*/  FFMA R4, R4, R24, R5 ;  /* 0x0000001804047223 */ /* 0x000fc80000000005 */
[----:B------:R-:W-:-:S04]  /*1d40*/  FFMA R15, R23, R15, R4 ;  /* 0x0000000f170f7223 */ /* 0x000fc80000000004 */
[----:B------:R-:W-:Y:S01]  /*1d50*/  FFMA R15, R22, R26, R15 ;  /* 0x0000001a160f7223 */ /* 0x000fe2000000000f */
[----:B------:R-:W-:Y:S06]  /*1d60*/  @P2 BRA `(.L_x_17) ;  /* 0xfffffff800582947 */ /* 0x000fec000383ffff */
.L_x_16:
[----:B------:R-:W-:-:S04]  /*1d70*/  LOP3.LUT R4, R17, 0x7, RZ, 0xc0, !PT ;  /* 0x0000000711047812 */ /* 0x000fc800078ec0ff */
[----:B------:R-:W-:-:S13]  /*1d80*/  ISETP.NE.AND P2, PT, R4, RZ, PT ;  /* 0x000000ff0400720c */ /* 0x000fda0003f45270 */
[----:B------:R-:W-:Y:S05]  /*1d90*/  @!P2 BRA `(.L_x_15) ;  /* 0x000000080008a947 */ /* 0x000fea0003800000 */
[----:B------:R-:W-:-:S13]  /*1da0*/  ISETP.GE.U32.AND P2, PT, R4, 0x4, PT ;  /* 0x000000040400780c */ /* 0x000fda0003f46070 */
[----:B------:R-:W-:Y:S05]  /*1db0*/  @!P2 BRA `(.L_x_18) ;  /* 0x0000000000f8a947 */ /* 0x000fea0003800000 */
[----:B------:R-:W0:Y:S01]  /*1dc0*/  LDC.64 R4, c[0x0][0x390] ;  /* 0x0000e400ff047b82 */ /* 0x000e220000000a00 */
[----:B------:R-:W-:-:S04]  /*1dd0*/  IADD3 R6, PT, PT, R14, R13, RZ ;  /* 0x0000000d0e067210 */ /* 0x000fc80007ffe0ff */
[----:B------:R-:W-:-:S05]  /*1de0*/  LEA R7, R6, R3, 0x6 ;  /* 0x0000000306077211 */ /* 0x000fca00078e30ff */
[----:B0-----:R-:W-:-:S05]  /*1df0*/  IMAD.WIDE R4, R7, 0x2, R4 ;  /* 0x0000000207047825 */ /* 0x001fca00078e0204 */
[----:B------:R-:W2:Y:S04]  /*1e00*/  LDG.E.U16.CONSTANT R7, desc[UR10][R4.64] ;  /* 0x0000000a04077981 */ /* 0x000ea8000c1e9500 */
[----:B------:R-:W3:Y:S04]  /*1e10*/  LDG.E.U16.CONSTANT R10, desc[UR10][R4.64+0x80] ;  /* 0x0000800a040a7981 */ /* 0x000ee8000c1e9500 */
[----:B------:R-:W4:Y:S04]  /*1e20*/  LDG.E.U16.CONSTANT R6, desc[UR10][R4.64+0x100] ;  /* 0x0001000a04067981 */ /* 0x000f28000c1e9500 */
[----:B------:R0:W5:Y:S01]  /*1e30*/  LDG.E.U16.CONSTANT R11, desc[UR10][R4.64+0x180] ;  /* 0x0001800a040b7981 */ /* 0x000162000c1e9500 */
[----:B------:R-:W-:Y:S01]  /*1e40*/  MOV R20, 0x400 ;  /* 0x0000040000147802 */ /* 0x000fe20000000f00 */
[----:B------:R-:W1:Y:S03]  /*1e50*/  S2R R23, SR_CgaCtaId ;  /* 0x0000000000177919 */ /* 0x000e660000008800 */
[----:B------:R-:W-:-:S04]  /*1e60*/  IADD3 R20, PT, PT, R20, 0x200, RZ ;  /* 0x0000020014147810 */ /* 0x000fc80007ffe0ff */
[----:B-1----:R-:W-:-:S04]  /*1e70*/  LEA R20, R23, R20, 0x18 ;  /* 0x0000001417147211 */ /* 0x002fc800078ec0ff */
[C---:B------:R-:W-:Y:S02]  /*1e80*/  LEA R26, R13.reuse, R20, 0x2 ;  /* 0x000000140d1a7211 */ /* 0x040fe400078e10ff */
[----:B------:R-:W-:-:S03]  /*1e90*/  IADD3 R13, PT, PT, R13, 0x4, RZ ;  /* 0x000000040d0d7810 */ /* 0x000fc60007ffe0ff */
[----:B------:R-:W1:Y:S04]  /*1ea0*/  LDS R22, [R26] ;  /* 0x000000001a167984 */ /* 0x000e680000000800 */
[----:B------:R-:W0:Y:S04]  /*1eb0*/  LDS R24, [R26+0x4] ;  /* 0x000004001a187984 */ /* 0x000e280000000800 */
[----:B------:R-:W0:Y:S01]  /*1ec0*/  LDS R20, [R26+0x8] ;  /* 0x000008001a147984 */ /* 0x000e220000000800 */
[----:B-1----:R-:W-:-:S03]  /*1ed0*/  FADD R23, R22, -R9 ;  /* 0x8000000916177221 */ /* 0x002fc60000000000 */
[----:B------:R1:W1:Y:S01]  /*1ee0*/  LDS R22, [R26+0xc] ;  /* 0x00000c001a167984 */ /* 0x0002620000000800 */
[----:B------:R-:W-:-:S04]  /*1ef0*/  FFMA.SAT R25, R23, R8, 0.5 ;  /* 0x3f00000017197423 */ /* 0x000fc80000002008 */
[----:B0-----:R-:W-:-:S04]  /*1f00*/  FFMA.RM R4, R25, R12, 12582913 ;  /* 0x4b40000119047423 */ /* 0x001fc8000000400c */
[C---:B------:R-:W-:Y:S01]  /*1f10*/  FADD R28, R4.reuse, -12583039 ;  /* 0xcb40007f041c7421 */ /* 0x040fe20000000000 */
[----:B------:R-:W-:-:S03]  /*1f20*/  SHF.L.U32 R5, R4, 0x17, RZ ;  /* 0x0000001704057819 */ /* 0x000fc600000006ff */
[----:B------:R-:W-:-:S04]  /*1f30*/  FFMA R28, R23, 1.4426950216293334961, -R28 ;  /* 0x3fb8aa3b171c7823 */ /* 0x000fc8000000081c */
[----:B------:R-:W-:Y:S01]  /*1f40*/  FFMA R28, R23, 1.925963033500011079e-08, R28 ;  /* 0x32a57060171c7823 */ /* 0x000fe2000000001c */
[----:B------:R-:W-:-:S04]  /*1f50*/  FADD R23, R24, -R9 ;  /* 0x8000000918177221 */ /* 0x000fc80000000000 */
[----:B------:R-:W-:Y:S01]  /*1f60*/  FFMA.SAT R25, R23, R8, 0.5 ;  /* 0x3f00000017197423 */ /* 0x000fe20000002008 */
[----:B------:R-:W0:Y:S03]  /*1f70*/  MUFU.EX2 R28, R28 ;  /* 0x0000001c001c7308 */ /* 0x000e260000000800 */
[----:B------:R-:W-:Y:S01]  /*1f80*/  FFMA.RM R4, R25, R12, 12582913 ;  /* 0x4b40000119047423 */ /* 0x000fe2000000400c */
[----:B------:R-:W-:-:S03]  /*1f90*/  FADD R25, R20, -R9 ;  /* 0x8000000914197221 */ /* 0x000fc60000000000 */
[C---:B------:R-:W-:Y:S01]  /*1fa0*/  FADD R24, R4.reuse, -12583039 ;  /* 0xcb40007f04187421 */ /* 0x040fe20000000000 */
[----:B------:R-:W-:-:S03]  /*1fb0*/  SHF.L.U32 R4, R4, 0x17, RZ ;  /* 0x0000001704047819 */ /* 0x000fc600000006ff */
[----:B------:R-:W-:-:S04]  /*1fc0*/  FFMA R24, R23, 1.4426950216293334961, -R24 ;  /* 0x3fb8aa3b17187823 */ /* 0x000fc80000000818 */
[----:B-1----:R-:W-:Y:S01]  /*1fd0*/  FFMA R26, R23, 1.925963033500011079e-08, R24 ;  /* 0x32a57060171a7823 */ /* 0x002fe20000000018 */
[----:B------:R-:W-:Y:S01]  /*1fe0*/  FADD R27, R22, -R9 ;  /* 0x80000009161b7221 */ /* 0x000fe20000000000 */
[----:B0-----:R-:W-:Y:S01]  /*1ff0*/  FMUL R20, R5, R28 ;  /* 0x0000001c05147220 */ /* 0x001fe20000400000 */
[----:B------:R-:W-:-:S04]  /*2000*/  FFMA.SAT R5, R25, R8, 0.5 ;  /* 0x3f00000019057423 */ /* 0x000fc80000002008 */
[----:B------:R-:W-:-:S04]  /*2010*/  FFMA.RM R5, R5, R12, 12582913 ;  /* 0x4b40000105057423 */ /* 0x000fc8000000400c */
[----:B------:R-:W-:-:S04]  /*2020*/  FADD R24, R5, -12583039 ;  /* 0xcb40007f05187421 */ /* 0x000fc80000000000 */
[----:B------:R-:W-:-:S04]  /*2030*/  FFMA R24, R25, 1.4426950216293334961, -R24 ;  /* 0x3fb8aa3b19187823 */ /* 0x000fc80000000818 */
[----:B------:R-:W-:Y:S01]  /*2040*/  FFMA R23, R25, 1.925963033500011079e-08, R24 ;  /* 0x32a5706019177823 */ /* 0x000fe20000000018 */
[----:B------:R-:W-:-:S04]  /*2050*/  FFMA.SAT R25, R27, R8, 0.5 ;  /* 0x3f0000001b197423 */ /* 0x000fc80000002008 */
[----:B------:R-:W-:Y:S01]  /*2060*/  FFMA.RM R22, R25, R12, 12582913 ;  /* 0x4b40000119167423 */ /* 0x000fe2000000400c */
[----:B------:R-:W-:Y:S03]  /*2070*/  MUFU.EX2 R23, R23 ;  /* 0x0000001700177308 */ /* 0x000fe60000000800 */
[----:B------:R-:W-:-:S04]  /*2080*/  FADD R24, R22, -12583039 ;  /* 0xcb40007f16187421 */ /* 0x000fc80000000000 */
[C---:B------:R-:W-:Y:S01]  /*2090*/  FFMA R24, R27.reuse, 1.4426950216293334961, -R24 ;  /* 0x3fb8aa3b1b187823 */ /* 0x040fe20000000818 */
[----:B------:R-:W0:Y:S03]  /*20a0*/  MUFU.EX2 R25, R26 ;  /* 0x0000001a00197308 */ /* 0x000e260000000800 */
[----:B------:R-:W-:-:S06]  /*20b0*/  FFMA R24, R27, 1.925963033500011079e-08, R24 ;  /* 0x32a570601b187823 */ /* 0x000fcc0000000018 */
[----:B------:R-:W1:Y:S01]  /*20c0*/  MUFU.EX2 R24, R24 ;  /* 0x0000001800187308 */ /* 0x000e620000000800 */
[----:B0-----:R-:W-:Y:S01]  /*20d0*/  FMUL R4, R4, R25 ;  /* 0x0000001904047220 */ /* 0x001fe20000400000 */
[----:B--2---:R-:W-:Y:S02]  /*20e0*/  HADD2.F32 R7, -RZ, R7.H0_H0 ;  /* 0x20000007ff077230 */ /* 0x004fe40000004100 */
[----:B---3--:R-:W-:-:S03]  /*20f0*/  HADD2.F32 R10, -RZ, R10.H0_H0 ;  /* 0x2000000aff0a7230 */ /* 0x008fc60000004100 */
[----:B------:R-:W-:Y:S01]  /*2100*/  FFMA R7, R20, R7, R15 ;  /* 0x0000000714077223 */ /* 0x000fe2000000000f */
[----:B------:R-:W-:Y:S02]  /*2110*/  SHF.L.U32 R20, R5, 0x17, RZ ;  /* 0x0000001705147819 */ /* 0x000fe400000006ff */
[----:B------:R-:W-:Y:S01]  /*2120*/  SHF.L.U32 R5, R22, 0x17, RZ ;  /* 0x0000001716057819 */ /* 0x000fe200000006ff */
[----:B----4-:R-:W-:Y:S02]  /*2130*/  HADD2.F32 R6, -RZ, R6.H0_H0 ;  /* 0x20000006ff067230 */ /* 0x010fe40000004100 */
[----:B------:R-:W-:Y:S01]  /*2140*/  FFMA R4, R4, R10, R7 ;  /* 0x0000000a04047223 */ /* 0x000fe20000000007 */
[----:B------:R-:W-:Y:S01]  /*2150*/  FMUL R23, R20, R23 ;  /* 0x0000001714177220 */ /* 0x000fe20000400000 */
[----:B-----5:R-:W-:Y:S02]  /*2160*/  HADD2.F32 R11, -RZ, R11.H0_H0 ;  /* 0x2000000bff0b7230 */ /* 0x020fe40000004100 */
[----:B-1----:R-:W-:Y:S01]  /*2170*/  FMUL R5, R5, R24 ;  /* 0x0000001805057220 */ /* 0x002fe20000400000 */
[----:B------:R-:W-:-:S04]  /*2180*/  FFMA R4, R23, R6, R4 ;  /* 0x0000000617047223 */ /* 0x000fc80000000004 */
[----:B------:R-:W-:-:S07]  /*2190*/  FFMA R15, R5, R11, R4 ;  /* 0x0000000b050f7223 */ /* 0x000fce0000000004 */
.L_x_18:
[----:B------:R-:W-:-:S04]  /*21a0*/  LOP3.LUT R4, R17, 0x3, RZ, 0xc0, !PT ;  /* 0x0000000311047812 */ /* 0x000fc800078ec0ff */
[----:B------:R-:W-:-:S13]  /*21b0*/  ISETP.NE.AND P2, PT, R4, RZ, PT ;  /* 0x000000ff0400720c */ /* 0x000fda0003f45270 */
[----:B------:R-:W-:Y:S05]  /*21c0*/  @!P2 BRA `(.L_x_15) ;  /* 0x0000000000fca947 */ /* 0x000fea0003800000 */
[----:B------:R-:W-:Y:S02]  /*21d0*/  ISETP.NE.AND P2, PT, R4, 0x1, PT ;  /* 0x000000010400780c */ /* 0x000fe40003f45270 */
[----:B------:R-:W-:-:S04]  /*21e0*/  LOP3.LUT R17, R17, 0x1, RZ, 0xc0, !PT ;  /* 0x0000000111117812 */ /* 0x000fc800078ec0ff */
[----:B------:R-:W-:-:S07]  /*21f0*/  ISETP.NE.U32.AND P3, PT, R17, 0x1, PT ;  /* 0x000000011100780c */ /* 0x000fce0003f65070 */
[----:B------:R-:W-:Y:S06]  /*2200*/  @!P2 BRA `(.L_x_19) ;  /* 0x000000000090a947 */ /* 0x000fec0003800000 */
[----:B------:R-:W0:Y:S01]  /*2210*/  LDC.64 R4, c[0x0][0x390] ;  /* 0x0000e400ff047b82 */ /* 0x000e220000000a00 */
[----:B------:R-:W-:-:S04]  /*2220*/  IADD3 R6, PT, PT, R14, R13, RZ ;  /* 0x0000000d0e067210 */ /* 0x000fc80007ffe0ff */
[----:B------:R-:W-:-:S05]  /*2230*/  LEA R7, R6, R3, 0x6 ;  /* 0x0000000306077211 */ /* 0x000fca00078e30ff */
[----:B0-----:R-:W-:-:S05]  /*2240*/  IMAD.WIDE R4, R7, 0x2, R4 ;  /* 0x0000000207047825 */ /* 0x001fca00078e0204 */
[----:B------:R-:W2:Y:S04]  /*2250*/  LDG.E.U16.CONSTANT R6, desc[UR10][R4.64] ;  /* 0x0000000a04067981 */ /* 0x000ea8000c1e9500 */
[----:B------:R0:W3:Y:S01]  /*2260*/  LDG.E.U16.CONSTANT R7, desc[UR10][R4.64+0x80] ;  /* 0x0000800a04077981 */ /* 0x0000e2000c1e9500 */
[----:B------:R-:W-:Y:S01]  /*2270*/  MOV R10, 0x400 ;  /* 0x00000400000a7802 */ /* 0x000fe20000000f00 */
[----:B------:R-:W1:Y:S03]  /*2280*/  S2R R11, SR_CgaCtaId ;  /* 0x00000000000b7919 */ /* 0x000e660000008800 */
[----:B------:R-:W-:-:S04]  /*2290*/  IADD3 R10, PT, PT, R10, 0x200, RZ ;  /* 0x000002000a0a7810 */ /* 0x000fc80007ffe0ff */
[----:B-1----:R-:W-:-:S04]  /*22a0*/  LEA R10, R11, R10, 0x18 ;  /* 0x0000000a0b0a7211 */ /* 0x002fc800078ec0ff */
[C---:B------:R-:W-:Y:S02]  /*22b0*/  LEA R10, R13.reuse, R10, 0x2 ;  /* 0x0000000a0d0a7211 */ /* 0x040fe400078e10ff */
[----:B------:R-:W-:-:S03]  /*22c0*/  IADD3 R13, PT, PT, R13, 0x2, RZ ;  /* 0x000000020d0d7810 */ /* 0x000fc60007ffe0ff */
[----:B------:R-:W1:Y:S04]  /*22d0*/  LDS R20, [R10] ;  /* 0x000000000a147984 */ /* 0x000e680000000800 */
[----:B------:R-:W4:Y:S01]  /*22e0*/  LDS R22, [R10+0x4] ;  /* 0x000004000a167984 */ /* 0x000f220000000800 */
[----:B-1----:R-:W-:-:S04]  /*22f0*/  FADD R11, R20, -R9 ;  /* 0x80000009140b7221 */ /* 0x002fc80000000000 */
[----:B------:R-:W-:Y:S01]  /*2300*/  FFMA.SAT R17, R11, R8, 0.5 ;  /* 0x3f0000000b117423 */ /* 0x000fe20000002008 */
[----:B----4-:R-:W-:-:S03]  /*2310*/  FADD R23, R22, -R9 ;  /* 0x8000000916177221 */ /* 0x010fc60000000000 */
[----:B------:R-:W-:Y:S01]  /*2320*/  FFMA.RM R17, R17, R12, 12582913 ;  /* 0x4b40000111117423 */ /* 0x000fe2000000400c */
[----:B0-----:R-:W-:-:S03]  /*2330*/  FFMA.SAT R5, R23, R8, 0.5 ;  /* 0x3f00000017057423 */ /* 0x001fc60000002008 */
        /* <DEDUP_REMOVED lines=9> */
[----:B------:R-:W-:Y:S08]  /*23d0*/  MUFU.EX2 R4, R4 ;  /* 0x0000000400047308 */ /* 0x000ff00000000800 */
[----:B------:R-:W0:Y:S02]  /*23e0*/  MUFU.EX2 R11, R20 ;  /* 0x00000014000b7308 */ /* 0x000e240000000800 */
[----:B0-----:R-:W-:Y:S01]  /*23f0*/  FMUL R10, R10, R11 ;  /* 0x0000000b0a0a7220 */ /* 0x001fe20000400000 */
[----:B--2---:R-:W-:-:S02]  /*2400*/  HADD2.F32 R5, -RZ, R6.H0_H0 ;  /* 0x20000006ff057230 */ /* 0x004fc40000004100 */
[----:B------:R-:W-:Y:S01]  /*2410*/  FMUL R6, R17, R4 ;  /* 0x0000000411067220 */ /* 0x000fe20000400000 */
[----:B---3--:R-:W-:-:S03]  /*2420*/  HADD2.F32 R7, -RZ, R7.H0_H0 ;  /* 0x20000007ff077230 */ /* 0x008fc60000004100 */
[----:B------:R-:W-:-:S04]  /*2430*/  FFMA R5, R6, R5, R15 ;  /* 0x0000000506057223 */ /* 0x000fc8000000000f */
[----:B------:R-:W-:-:S07]  /*2440*/  FFMA R15, R10, R7, R5 ;  /* 0x000000070a0f7223 */ /* 0x000fce0000000005 */
.L_x_19:
[----:B------:R-:W-:Y:S05]  /*2450*/  @P3 BRA `(.L_x_15) ;  /* 0x0000000000583947 */ /* 0x000fea0003800000 */
[----:B------:R-:W0:Y:S01]  /*2460*/  LDC.64 R4, c[0x0][0x390] ;  /* 0x0000e400ff047b82 */ /* 0x000e220000000a00 */
[----:B------:R-:W-:-:S04]  /*2470*/  IADD3 R14, PT, PT, R14, R13, RZ ;  /* 0x0000000d0e0e7210 */ /* 0x000fc80007ffe0ff */
[----:B------:R-:W-:-:S05]  /*2480*/  LEA R7, R14, R3, 0x6 ;  /* 0x000000030e077211 */ /* 0x000fca00078e30ff */
[----:B0-----:R-:W-:-:S06]  /*2490*/  IMAD.WIDE R4, R7, 0x2, R4 ;  /* 0x0000000207047825 */ /* 0x001fcc00078e0204 */
[----:B------:R-:W2:Y:S01]  /*24a0*/  LDG.E.U16.CONSTANT R4, desc[UR10][R4.64] ;  /* 0x0000000a04047981 */ /* 0x000ea2000c1e9500 */
[----:B------:R-:W-:Y:S01]  /*24b0*/  MOV R6, 0x400 ;  /* 0x0000040000067802 */ /* 0x000fe20000000f00 */
[----:B------:R-:W0:Y:S03]  /*24c0*/  S2R R7, SR_CgaCtaId ;  /* 0x0000000000077919 */ /* 0x000e260000008800 */
[----:B------:R-:W-:-:S04]  /*24d0*/  IADD3 R6, PT, PT, R6, 0x200, RZ ;  /* 0x0000020006067810 */ /* 0x000fc80007ffe0ff */
[----:B0-----:R-:W-:-:S04]  /*24e0*/  LEA R6, R7, R6, 0x18 ;  /* 0x0000000607067211 */ /* 0x001fc800078ec0ff */
[----:B------:R-:W-:-:S05]  /*24f0*/  LEA R13, R13, R6, 0x2 ;  /* 0x000000060d0d7211 */ /* 0x000fca00078e10ff */
        /* <DEDUP_REMOVED lines=8> */
[----:B------:R-:W0:Y:S01]  /*2580*/  MUFU.EX2 R6, R6 ;  /* 0x0000000600067308 */ /* 0x000e220000000800 */
[----:B--2---:R-:W-:Y:S02]  /*2590*/  HADD2.F32 R5, -RZ, R4.H0_H0 ;  /* 0x20000004ff057230 */ /* 0x004fe40000004100 */
[----:B0-----:R-:W-:-:S04]  /*25a0*/  FMUL R4, R11, R6 ;  /* 0x000000060b047220 */ /* 0x001fc80000400000 */
[----:B------:R-:W-:-:S07]  /*25b0*/  FFMA R15, R4, R5, R15 ;  /* 0x00000005040f7223 */ /* 0x000fce000000000f */
.L_x_15:
[----:B------:R-:W0:Y:S02]  /*25c0*/  LDS R4, [R19] ;  /* 0x0000000013047984 */ /* 0x000e240000000800 */
[----:B0-----:R-:W-:-:S05]  /*25d0*/  FADD R5, R15, R4 ;  /* 0x000000040f057221 */ /* 0x001fca0000000000 */
[----:B------:R-:W0:Y:S02]  /*25e0*/  ATOMS.CAST.SPIN P2, [R19], R4, R5 ;  /* 0x000000041300758d */ /* 0x000e240001840005 */
[----:B0-----:R-:W-:Y:S05]  /*25f0*/  @!P2 BRA `(.L_x_15) ;  /* 0xfffffffc00f0a947 */ /* 0x001fea000383ffff */
.L_x_14:
[----:B------:R-:W-:Y:S05]  /*2600*/  BSYNC.RECONVERGENT B0 ;  /* 0x0000000000007941 */ /* 0x000fea0003800200 */
.L_x_13:
[----:B------:R-:W-:Y:S01]  /*2610*/  BAR.SYNC.DEFER_BLOCKING 0x0 ;  /* 0x0000000000007b1d */ /* 0x000fe20000010000 */
[----:B------:R-:W-:-:S05]  /*2620*/  MOV R22, R9 ;  /* 0x0000000900167202 */ /* 0x000fca0000000f00 */
[----:B------:R-:W-:Y:S05]  /*2630*/  @P0 BRA `(.L_x_20) ;  /* 0xffffffdc000c0947 */ /* 0x000fea000383ffff */
[----:B------:R-:W-:Y:S05]  /*2640*/  @P1 EXIT ;  /* 0x000000000000194d */ /* 0x000fea0003800000 */
[C---:B------:R-:W-:Y:S01]  /*2650*/  IADD3 R2, PT, PT, R0.reuse, 0x1800000, RZ ;  /* 0x0180000000027810 */ /* 0x040fe20007ffe0ff */
[----:B------:R-:W-:Y:S01]  /*2660*/  IMAD R16, R21, R16, UR9 ;  /* 0x0000000915107e24 */ /* 0x000fe2000f8e0210 */
[----:B------:R-:W-:Y:S02]  /*2670*/  FSETP.GT.AND P3, PT, R0, RZ, PT ;  /* 0x000000ff0000720b */ /* 0x000fe40003f64000 */
[----:B------:R-:W-:Y:S02]  /*2680*/  LOP3.LUT R2, R2, 0x7f800000, RZ, 0xc0, !PT ;  /* 0x7f80000002027812 */ /* 0x000fe400078ec0ff */
[----:B------:R-:W-:Y:S02]  /*2690*/  LEA R3, R16, R3, 0x6 ;  /* 0x0000000310037211 */ /* 0x000fe400078e30ff */
[----:B------:R-:W-:-:S13]  /*26a0*/  ISETP.GT.U32.AND P0, PT, R2, 0x1ffffff, PT ;  /* 0x01ffffff0200780c */ /* 0x000fda0003f04070 */
[----:B------:R-:W-:Y:S05]  /*26b0*/  @P0 BRA `(.L_x_21) ;  /* 0x0000000000100947 */ /* 0x000fea0003800000 */
[----:B------:R-:W-:-:S07]  /*26c0*/  MOV R2, 0x26e0 ;  /* 0x000026e000027802 */ /* 0x000fce0000000f00 */
[----:B------:R-:W-:Y:S05]  /*26d0*/  CALL.REL.NOINC `($__internal_0_$__cuda_sm20_rcp_rn_f32_slowpath) ;  /* 0x0000000000387944 */ /* 0x000fea0003c00000 */
[----:B------:R-:W-:Y:S01]  /*26e0*/  MOV R2, R0 ;  /* 0x0000000000027202 */ /* 0x000fe20000000f00 */
[----:B------:R-:W-:Y:S06]  /*26f0*/  BRA `(.L_x_22) ;  /* 0x0000000000107947 */ /* 0x000fec0003800000 */
.L_x_21:
[----:B------:R-:W0:Y:S02]  /*2700*/  MUFU.RCP R5, R0 ;  /* 0x0000000000057308 */ /* 0x000e240000001000 */
[----:B0-----:R-:W-:-:S04]  /*2710*/  FFMA R2, R0, R5, -1 ;  /* 0xbf80000000027423 */ /* 0x001fc80000000005 */
[----:B------:R-:W-:-:S04]  /*2720*/  FADD.FTZ R2, -R2, -RZ ;  /* 0x800000ff02027221 */ /* 0x000fc80000010100 */
[----:B------:R-:W-:-:S07]  /*2730*/  FFMA R2, R5, R2, R5 ;  /* 0x0000000205027223 */ /* 0x000fce0000000005 */
.L_x_22:
[----:B------:R-:W0:Y:S01]  /*2740*/  LDS R19, [R19] ;  /* 0x0000000013137984 */ /* 0x000e220000000800 */
[----:B------:R-:W1:Y:S01]  /*2750*/  LDC.64 R4, c[0x0][0x398] ;  /* 0x0000e600ff047b82 */ /* 0x000e620000000a00 */
[----:B------:R-:W-:-:S05]  /*2760*/  FSEL R2, R2, RZ, P3 ;  /* 0x000000ff02027208 */ /* 0x000fca0001800000 */
[----:B0-----:R-:W-:-:S05]  /*2770*/  FMUL R2, R2, R19 ;  /* 0x0000001302027220 */ /* 0x001fca0000400000 */
[----:B------:R-:W-:Y:S01]  /*2780*/  F2FP.F16.F32.PACK_AB R0, RZ, R2 ;  /* 0x00000002ff00723e */ /* 0x000fe200000000ff */
[----:B-1----:R-:W-:-:S05]  /*2790*/  IMAD.WIDE R2, R3, 0x2, R4 ;  /* 0x0000000203027825 */ /* 0x002fca00078e0204 */
[----:B------:R-:W-:Y:S01]  /*27a0*/  STG.E.U16 desc[UR10][R2.64], R0 ;  /* 0x0000000002007986 */ /* 0x000fe2000c10150a */
[----:B------:R-:W-:Y:S05]  /*27b0*/  EXIT ;  /* 0x000000000000794d */ /* 0x000fea0003800000 */
        .weak           $__internal_0_$__cuda_sm20_rcp_rn_f32_slowpath
        .type           $__internal_0_$__cuda_sm20_rcp_rn_f32_slowpath,@function
        .size           $__internal_0_$__cuda_sm20_rcp_rn_f32_slowpath,(.L_x_27 - $__internal_0_$__cuda_sm20_rcp_rn_f32_slowpath)
$__internal_0_$__cuda_sm20_rcp_rn_f32_slowpath:
[----:B------:R-:W-:-:S04]  /*27c0*/  SHF.L.U32 R4, R0, 0x1, RZ ;  /* 0x0000000100047819 */ /* 0x000fc800000006ff */
[----:B------:R-:W-:-:S04]  /*27d0*/  SHF.R.U32.HI R9, RZ, 0x18, R4 ;  /* 0x00000018ff097819 */ /* 0x000fc80000011604 */
[----:B------:R-:W-:-:S13]  /*27e0*/  ISETP.NE.U32.AND P0, PT, R9, RZ, PT ;  /* 0x000000ff0900720c */ /* 0x000fda0003f05070 */
[----:B------:R-:W-:Y:S05]  /*27f0*/  @P0 BRA `(.L_x_23) ;  /* 0x00000000002c0947 */ /* 0x000fea0003800000 */
[----:B------:R-:W-:-:S04]  /*2800*/  SHF.L.U32 R4, R0, 0x1, RZ ;  /* 0x0000000100047819 */ /* 0x000fc800000006ff */
[----:B------:R-:W-:-:S13]  /*2810*/  ISETP.NE.AND P0, PT, R4, RZ, PT ;  /* 0x000000ff0400720c */ /* 0x000fda0003f05270 */
[----:B------:R2:W3:Y:S01]  /*2820*/  @!P0 MUFU.RCP R4, R0 ;  /* 0x0000000000048308 */ /* 0x0004e20000001000 */
[----:B------:R-:W-:Y:S05]  /*2830*/  @!P0 BRA `(.L_x_24) ;  /* 0x0000000000a48947 */ /* 0x000fea0003800000 */
[----:B------:R-:W-:-:S04]  /*2840*/  FFMA R5, R0, 1.84467440737095516160e+19, RZ ;  /* 0x5f80000000057823 */ /* 0x000fc800000000ff */
[----:B--2---:R-:W3:Y:S02]  /*2850*/  MUFU.RCP R0, R5 ;  /* 0x0000000500007308 */ /* 0x004ee40000001000 */
[----:B---3--:R-:W-:-:S04]  /*2860*/  FFMA R4, R5, R0, -1 ;  /* 0xbf80000005047423 */ /* 0x008fc80000000000 */
[----:B------:R-:W-:-:S04]  /*2870*/  FADD.FTZ R7, -R4, -RZ ;  /* 0x800000ff04077221 */ /* 0x000fc80000010100 */
[----:B------:R-:W-:-:S04]  /*2880*/  FFMA R0, R0, R7, R0 ;  /* 0x0000000700007223 */ /* 0x000fc80000000000 */
[----:B------:R-:W-:Y:S01]  /*2890*/  FFMA R4, R0, 1.84467440737095516160e+19, RZ ;  /* 0x5f80000000047823 */ /* 0x000fe200000000ff */
[----:B------:R-:W-:Y:S06]  /*28a0*/  BRA `(.L_x_24) ;  /* 0x0000000000887947 */ /* 0x000fec0003800000 */
.L_x_23:
[----:B------:R-:W-:-:S04]  /*28b0*/  IADD3 R11, PT, PT, R9, -0xfd, RZ ;  /* 0xffffff03090b7810 */ /* 0x000fc80007ffe0ff */
[----:B------:R-:W-:-:S13]  /*28c0*/  ISETP.GT.U32.AND P0, PT, R11, 0x1, PT ;  /* 0x000000010b00780c */ /* 0x000fda0003f04070 */
[----:B------:R-:W-:Y:S05]  /*28d0*/  @P0 BRA `(.L_x_25) ;  /* 0x0000000000780947 */ /* 0x000fea0003800000 */
[----:B------:R-:W-:Y:S01]  /*28e0*/  LOP3.LUT R4, R0, 0x7fffff, RZ, 0xc0, !PT ;  /* 0x007fffff00047812 */ /* 0x000fe200078ec0ff */
[----:B------:R-:W-:-:S03]  /*28f0*/  HFMA2 R8, -RZ, RZ, 0, 1.78813934326171875e-07 ;  /* 0x00000003ff087431 */ /* 0x000fc600000001ff */
[----:B------:R-:W-:-:S04]  /*2900*/  LOP3.LUT R4, R4, 0x3f800000, RZ, 0xfc, !PT ;  /* 0x3f80000004047812 */ /* 0x000fc800078efcff */
[----:B------:R-:W0:Y:S01]  /*2910*/  MUFU.RCP R5, R4 ;  /* 0x0000000400057308 */ /* 0x000e220000001000 */
[----:B------:R-:W-:Y:S01]  /*2920*/  SHF.L.U32 R8, R8, R11, RZ ;  /* 0x0000000b08087219 */ /* 0x000fe200000006ff */
[----:B0-----:R-:W-:-:S04]  /*2930*/  FFMA R6, R4, R5, -1 ;  /* 0xbf80000004067423 */ /* 0x001fc80000000005 */
[----:B------:R-:W-:-:S04]  /*2940*/  FADD.FTZ R6, -R6, -RZ ;  /* 0x800000ff06067221 */ /* 0x000fc80000010100 */
[CCC-:B------:R-:W-:Y:S01]  /*2950*/  FFMA.RM R7, R5.reuse, R6.reuse, R5.reuse ;  /* 0x0000000605077223 */ /* 0x1c0fe20000004005 */
[----:B------:R-:W-:-:S04]  /*2960*/  FFMA.RP R6, R5, R6, R5 ;  /* 0x0000000605067223 */ /* 0x000fc80000008005 */
[C---:B------:R-:W-:Y:S02]  /*2970*/  LOP3.LUT R5, R7.reuse, 0x7fffff, RZ, 0xc0, !PT ;  /* 0x007fffff07057812 */ /* 0x040fe400078ec0ff */
[----:B------:R-:W-:Y:S02]  /*2980*/  FSETP.NEU.FTZ.AND P0, PT, R7, R6, PT ;  /* 0x000000060700720b */ /* 0x000fe40003f1d000 */
[----:B------:R-:W-:Y:S02]  /*2990*/  LOP3.LUT R5, R5, 0x800000, RZ, 0xfc, !PT ;  /* 0x0080000005057812 */ /* 0x000fe400078efcff */
[----:B------:R-:W-:Y:S02]  /*29a0*/  SEL R6, RZ, 0xffffffff, !P0 ;  /* 0xffffffffff067807 */ /* 0x000fe40004000000 */
[----:B------:R-:W-:Y:S02]  /*29b0*/  LOP3.LUT R8, R8, R5, RZ, 0xc0, !PT ;  /* 0x0000000508087212 */ /* 0x000fe400078ec0ff */
[----:B------:R-:W-:-:S02]  /*29c0*/  IADD3 R6, PT, PT, -R6, RZ, RZ ;  /* 0x000000ff06067210 */ /* 0x000fc40007ffe1ff */
[-C--:B------:R-:W-:Y:S02]  /*29d0*/  SHF.R.U32.HI R8, RZ, R11.reuse, R8 ;  /* 0x0000000bff087219 */ /* 0x080fe40000011608 */
[----:B------:R-:W-:Y:S02]  /*29e0*/  LOP3.LUT P1, RZ, R6, R11, R5, 0xf8, !PT ;  /* 0x0000000b06ff7212 */ /* 0x000fe4000782f805 */
[C---:B------:R-:W-:Y:S02]  /*29f0*/  LOP3.LUT P0, RZ, R8.reuse, 0x1, RZ, 0xc0, !PT ;  /* 0x0000000108ff7812 */ /* 0x040fe4000780c0ff */
[----:B------:R-:W-:-:S04]  /*2a00*/  LOP3.LUT P2, RZ, R8, 0x2, RZ, 0xc0, !PT ;  /* 0x0000000208ff7812 */ /* 0x000fc8000784c0ff */
[----:B------:R-:W-:Y:S02]  /*2a10*/  PLOP3.LUT P0, PT, P0, P1, P2, 0xe0, 0x0 ;  /* 0x000000000000781c */ /* 0x000fe40000703c20 */
[----:B------:R-:W-:Y:S02]  /*2a20*/  LOP3.LUT P1, RZ, R0, 0x7fffff, RZ, 0xc0, !PT ;  /* 0x007fffff00ff7812 */ /* 0x000fe4000782c0ff */
[----:B------:R-:W-:-:S04]  /*2a30*/  SEL R4, RZ, 0x1, !P0 ;  /* 0x00000001ff047807 */ /* 0x000fc80004000000 */
[----:B------:R-:W-:-:S04]  /*2a40*/  IADD3 R4, PT, PT, -R4, RZ, RZ ;  /* 0x000000ff04047210 */ /* 0x000fc80007ffe1ff */
[----:B------:R-:W-:Y:S02]  /*2a50*/  ISETP.GE.AND P0, PT, R4, RZ, PT ;  /* 0x000000ff0400720c */ /* 0x000fe40003f06270 */
[----:B------:R-:W-:-:S04]  /*2a60*/  IADD3 R4, PT, PT, R9, -0xfc, RZ ;  /* 0xffffff0409047810 */ /* 0x000fc80007ffe0ff */
[----:B------:R-:W-:-:S07]  /*2a70*/  SHF.R.U32.HI R5, RZ, R4, R5 ;  /* 0x00000004ff057219 */ /* 0x000fce0000011605 */
[----:B------:R-:W-:-:S04]  /*2a80*/  @!P0 IADD3 R5, PT, PT, R5, 0x1, RZ ;  /* 0x0000000105058810 */ /* 0x000fc80007ffe0ff */
[----:B------:R-:W-:-:S04]  /*2a90*/  @!P1 SHF.L.U32 R5, R5, 0x1, RZ ;  /* 0x0000000105059819 */ /* 0x000fc800000006ff */
[----:B------:R-:W-:Y:S01]  /*2aa0*/  LOP3.LUT R4, R5, 0x80000000, R0, 0xf8, !PT ;  /* 0x8000000005047812 */ /* 0x000fe200078ef800 */
[----:B------:R-:W-:Y:S06]  /*2ab0*/  BRA `(.L_x_24) ;  /* 0x0000000000047947 */ /* 0x000fec0003800000 */
.L_x_25:
[----:B------:R0:W1:Y:S02]  /*2ac0*/  MUFU.RCP R4, R0 ;  /* 0x0000000000047308 */ /* 0x0000640000001000 */
.L_x_24:
[----:B0123--:R-:W-:Y:S02]  /*2ad0*/  MOV R0, R4 ;  /* 0x0000000400007202 */ /* 0x00ffe40000000f00 */
[----:B------:R-:W-:Y:S02]  /*2ae0*/  MOV R4, R2 ;  /* 0x0000000200047202 */ /* 0x000fe40000000f00 */
[----:B------:R-:W-:-:S04]  /*2af0*/  MOV R5, 0x0 ;  /* 0x0000000000057802 */ /* 0x000fc80000000f00 */
[----:B------:R-:W-:Y:S05]  /*2b00*/  RET.REL.NODEC R4 `(_Z30flash_attention_minimal_kernelPK6__halfS1_S1_PS_fiii) ;  /* 0xffffffd4043c7950 */ /* 0x000fea0003c3ffff */
.L_x_26:
[----:B------:R-:W-:-:S00]  /*2b10*/  BRA `(.L_x_26) ;  /* 0xfffffffc00fc7947 */ /* 0x000fc0000383ffff */
[----:B------:R-:W-:-:S00]  /*2b20*/  NOP ;  /* 0x0000000000007918 */ /* 0x000fc00000000000 */
        /* <DEDUP_REMOVED lines=13> */
.L_x_27:


//--------------------- .nv.shared._Z30flash_attention_minimal_kernelPK6__halfS1_S1_PS_fiii --------------------------
	.section	.nv.shared._Z30flash_attention_minimal_kernelPK6__halfS1_S1_PS_fiii,"aw",@nobits
	.sectionflags	@""
	.align	4
.nv.shared._Z30flash_attention_minimal_kernelPK6__halfS1_S1_PS_fiii:
	.zero		1792


//--------------------- .nv.shared.reserved.0     --------------------------
	.section	.nv.shared.reserved.0,"aw",@nobits
	.weak		__nv_reservedSMEM_offset_0_alias
	.size		__nv_reservedSMEM_offset_0_alias, 0, 64
	.other		__nv_reservedSMEM_offset_0_alias,@"STO_CUDA_RESERVED_SHARED STV_DEFAULT"
__nv_reservedSMEM_offset_0_alias:
	.zero		0
	.zero		64


//--------------------- .nv.constant0._Z30flash_attention_minimal_kernelPK6__halfS1_S1_PS_fiii --------------------------
	.section	.nv.constant0._Z30flash_attention_minimal_kernelPK6__halfS1_S1_PS_fiii,"a",@progbits
	.sectionflags	@""
	.align	4
.nv.constant0._Z30flash_attention_minimal_kernelPK6__halfS1_S1_PS_fiii:
	.zero		944


//--------------------- SYMBOLS --------------------------

	.type		.nv.reservedSmem.offset0,@object
	.size		.nv.reservedSmem.offset0,0x4
	.type		.nv.reservedSmem.cap,@object
	.size		.nv.reservedSmem.cap,0x4
